	.target	sm_90a

	.elftype	@"ET_EXEC"


//--------------------- .note.nv.tkinfo           --------------------------
	.section	.note.nv.tkinfo,"",@"SHT_NOTE"
	.sectionflags	@"SHF_NOTE_NV_TKINFO"
	.tkinfo
        /*0018*/ 	.word	0x00000002
        /*0030*/ 	.string	""
        /*0030*/ 	.string	"ptxas"
        /*0030*/ 	.string	"Cuda compilation tools, release 13.0, V13.0.88"
        /*0030*/ 	.string	"Build cuda_13.0.r13.0/compiler.36424714_0"
        /*0030*/ 	.string	"-arch sm_90a -m 64 "



//--------------------- .note.nv.cuinfo           --------------------------
	.section	.note.nv.cuinfo,"",@"SHT_NOTE"
	.sectionflags	@"SHF_NOTE_NV_CUINFO"
        /*0018*/ 	.short	0x0002
        /*001a*/ 	.short	0x005a
        /*001c*/ 	.short	0x0082
	.zero		2


//--------------------- .nv.info                  --------------------------
	.section	.nv.info,"",@"SHT_CUDA_INFO"
	.align	4


	//----- nvinfo : EIATTR_REGCOUNT
	.align		4
        /*0000*/ 	.byte	0x04, 0x2f
        /*0002*/ 	.short	(.L_12 - .L_11)
	.align		4
.L_11:
        /*0004*/ 	.word	index@(_ZN7cutlass13device_kernelINS_4gemm6kernel13GemmUniversalIN4cute5tupleIJiiiiEEENS1_10collective13CollectiveMmaINS1_37MainloopSm90TmaGmmaWarpSpecializedFP8ILi5ENS5_IJNS4_1CILi4EEENSA_ILi1EEESC_EEENS1_35KernelTmaWarpSpecializedCooperativeEEENS5_IJNSA_ILi256EEENSA_ILi64EEENSA_ILi128EEEEEENS_12float_e5m2_tENS5_IJlSC_lEEESK_SL_NS4_8TiledMMAINS4_8MMA_AtomIJNS4_4SM904GMMA30MMA_64x64x32_F32E5M2E5M2_SS_TNILNSP_7ScaleInE1ELSR_1EEEEEENS4_6LayoutINS5_IJNSA_ILi2EEESC_SC_EEENS5_IJSC_NSA_ILi0EEESX_EEEEENS5_IJNS4_10UnderscoreES10_S10_EEEEENS4_13SM90_TMA_LOADENS4_14ComposedLayoutINS4_7SwizzleILi3ELi4ELi3EEENS4_18smem_ptr_flag_bitsILi8EEENSU_INS5_IJNSA_ILi8EEESI_EEENS5_IJSI_SC_EEEEEEEvNS4_8identityENS4_23SM90_TMA_LOAD_MULTICASTES1D_vS1E_EENS_8epilogue10collective6detail29Sm90TmaWarpSpecializedAdapterINS1I_15DefaultEpilogueISK_SL_SL_NS1H_6thread17LinearCombinationISK_Li1EffLNS1M_9ScaleType4KindE0ELNS_15FloatRoundStyleE2ESK_EENS1_15EpilogueDefaultEEEEEvvEEEEvNT_6ParamsE)
        /*0008*/ 	.word	0x000000a8


	//----- nvinfo : EIATTR_FRAME_SIZE
	.align		4
.L_12:
        /*000c*/ 	.byte	0x04, 0x11
        /*000e*/ 	.short	(.L_14 - .L_13)
	.align		4
.L_13:
        /*0010*/ 	.word	index@(_ZN7cutlass13device_kernelINS_4gemm6kernel13GemmUniversalIN4cute5tupleIJiiiiEEENS1_10collective13CollectiveMmaINS1_37MainloopSm90TmaGmmaWarpSpecializedFP8ILi5ENS5_IJNS4_1CILi4EEENSA_ILi1EEESC_EEENS1_35KernelTmaWarpSpecializedCooperativeEEENS5_IJNSA_ILi256EEENSA_ILi64EEENSA_ILi128EEEEEENS_12float_e5m2_tENS5_IJlSC_lEEESK_SL_NS4_8TiledMMAINS4_8MMA_AtomIJNS4_4SM904GMMA30MMA_64x64x32_F32E5M2E5M2_SS_TNILNSP_7ScaleInE1ELSR_1EEEEEENS4_6LayoutINS5_IJNSA_ILi2EEESC_SC_EEENS5_IJSC_NSA_ILi0EEESX_EEEEENS5_IJNS4_10UnderscoreES10_S10_EEEEENS4_13SM90_TMA_LOADENS4_14ComposedLayoutINS4_7SwizzleILi3ELi4ELi3EEENS4_18smem_ptr_flag_bitsILi8EEENSU_INS5_IJNSA_ILi8EEESI_EEENS5_IJSI_SC_EEEEEEEvNS4_8identityENS4_23SM90_TMA_LOAD_MULTICASTES1D_vS1E_EENS_8epilogue10collective6detail29Sm90TmaWarpSpecializedAdapterINS1I_15DefaultEpilogueISK_SL_SL_NS1H_6thread17LinearCombinationISK_Li1EffLNS1M_9ScaleType4KindE0ELNS_15FloatRoundStyleE2ESK_EENS1_15EpilogueDefaultEEEEEvvEEEEvNT_6ParamsE)
        /*0014*/ 	.word	0x00000000


	//----- nvinfo : EIATTR_MIN_STACK_SIZE
	.align		4
.L_14:
        /*0018*/ 	.byte	0x04, 0x12
        /*001a*/ 	.short	(.L_16 - .L_15)
	.align		4
.L_15:
        /*001c*/ 	.word	index@(_ZN7cutlass13device_kernelINS_4gemm6kernel13GemmUniversalIN4cute5tupleIJiiiiEEENS1_10collective13CollectiveMmaINS1_37MainloopSm90TmaGmmaWarpSpecializedFP8ILi5ENS5_IJNS4_1CILi4EEENSA_ILi1EEESC_EEENS1_35KernelTmaWarpSpecializedCooperativeEEENS5_IJNSA_ILi256EEENSA_ILi64EEENSA_ILi128EEEEEENS_12float_e5m2_tENS5_IJlSC_lEEESK_SL_NS4_8TiledMMAINS4_8MMA_AtomIJNS4_4SM904GMMA30MMA_64x64x32_F32E5M2E5M2_SS_TNILNSP_7ScaleInE1ELSR_1EEEEEENS4_6LayoutINS5_IJNSA_ILi2EEESC_SC_EEENS5_IJSC_NSA_ILi0EEESX_EEEEENS5_IJNS4_10UnderscoreES10_S10_EEEEENS4_13SM90_TMA_LOADENS4_14ComposedLayoutINS4_7SwizzleILi3ELi4ELi3EEENS4_18smem_ptr_flag_bitsILi8EEENSU_INS5_IJNSA_ILi8EEESI_EEENS5_IJSI_SC_EEEEEEEvNS4_8identityENS4_23SM90_TMA_LOAD_MULTICASTES1D_vS1E_EENS_8epilogue10collective6detail29Sm90TmaWarpSpecializedAdapterINS1I_15DefaultEpilogueISK_SL_SL_NS1H_6thread17LinearCombinationISK_Li1EffLNS1M_9ScaleType4KindE0ELNS_15FloatRoundStyleE2ESK_EENS1_15EpilogueDefaultEEEEEvvEEEEvNT_6ParamsE)
        /*0020*/ 	.word	0x00000000
.L_16:


//--------------------- .nv.compat                --------------------------
	.section	.nv.compat,"",@"SHT_CUDA_COMPAT_INFO"
	.align	4
        /*0000*/ 	.byte	0x02, 0x09, 0x01, 0x00, 0x02, 0x02, 0x04, 0x00, 0x02, 0x05, 0x05, 0x00, 0x03, 0x07, 0x01, 0x01
        /*0010*/ 	.byte	0x02, 0x03, 0x01, 0x00, 0x02, 0x06, 0x01, 0x00, 0x04, 0x0b, 0x08, 0x00, 0x00, 0x00, 0x00, 0x00
        /*0020*/ 	.byte	0x00, 0x00, 0x00, 0x00


//--------------------- .nv.info._ZN7cutlass13device_kernelINS_4gemm6kernel13GemmUniversalIN4cute5tupleIJiiiiEEENS1_10collective13CollectiveMmaINS1_37MainloopSm90TmaGmmaWarpSpecializedFP8ILi5ENS5_IJNS4_1CILi4EEENSA_ILi1EEESC_EEENS1_35KernelTmaWarpSpecializedCooperativeEEENS5_IJNSA_ILi256EEENSA_ILi64EEENSA_ILi128EEEEEENS_12float_e5m2_tENS5_IJlSC_lEEESK_SL_NS4_8TiledMMAINS4_8MMA_AtomIJNS4_4SM904GMMA30MMA_64x64x32_F32E5M2E5M2_SS_TNILNSP_7ScaleInE1ELSR_1EEEEEENS4_6LayoutINS5_IJNSA_ILi2EEESC_SC_EEENS5_IJSC_NSA_ILi0EEESX_EEEEENS5_IJNS4_10UnderscoreES10_S10_EEEEENS4_13SM90_TMA_LOADENS4_14ComposedLayoutINS4_7SwizzleILi3ELi4ELi3EEENS4_18smem_ptr_flag_bitsILi8EEENSU_INS5_IJNSA_ILi8EEESI_EEENS5_IJSI_SC_EEEEEEEvNS4_8identityENS4_23SM90_TMA_LOAD_MULTICASTES1D_vS1E_EENS_8epilogue10collective6detail29Sm90TmaWarpSpecializedAdapterINS1I_15DefaultEpilogueISK_SL_SL_NS1H_6thread17LinearCombinationISK_Li1EffLNS1M_9ScaleType4KindE0ELNS_15FloatRoundStyleE2ESK_EENS1_15EpilogueDefaultEEEEEvvEEEEvNT_6ParamsE --------------------------
	.section	.nv.info._ZN7cutlass13device_kernelINS_4gemm6kernel13GemmUniversalIN4cute5tupleIJiiiiEEENS1_10collective13CollectiveMmaINS1_37MainloopSm90TmaGmmaWarpSpecializedFP8ILi5ENS5_IJNS4_1CILi4EEENSA_ILi1EEESC_EEENS1_35KernelTmaWarpSpecializedCooperativeEEENS5_IJNSA_ILi256EEENSA_ILi64EEENSA_ILi128EEEEEENS_12float_e5m2_tENS5_IJlSC_lEEESK_SL_NS4_8TiledMMAINS4_8MMA_AtomIJNS4_4SM904GMMA30MMA_64x64x32_F32E5M2E5M2_SS_TNILNSP_7ScaleInE1ELSR_1EEEEEENS4_6LayoutINS5_IJNSA_ILi2EEESC_SC_EEENS5_IJSC_NSA_ILi0EEESX_EEEEENS5_IJNS4_10UnderscoreES10_S10_EEEEENS4_13SM90_TMA_LOADENS4_14ComposedLayoutINS4_7SwizzleILi3ELi4ELi3EEENS4_18smem_ptr_flag_bitsILi8EEENSU_INS5_IJNSA_ILi8EEESI_EEENS5_IJSI_SC_EEEEEEEvNS4_8identityENS4_23SM90_TMA_LOAD_MULTICASTES1D_vS1E_EENS_8epilogue10collective6detail29Sm90TmaWarpSpecializedAdapterINS1I_15DefaultEpilogueISK_SL_SL_NS1H_6thread17LinearCombinationISK_Li1EffLNS1M_9ScaleType4KindE0ELNS_15FloatRoundStyleE2ESK_EENS1_15EpilogueDefaultEEEEEvvEEEEvNT_6ParamsE,"",@"SHT_CUDA_INFO"
	.sectionflags	@""
	.align	4


	//----- nvinfo : EIATTR_CUDA_API_VERSION
	.align		4
        /*0000*/ 	.byte	0x04, 0x37
        /*0002*/ 	.short	(.L_18 - .L_17)
.L_17:
        /*0004*/ 	.word	0x00000082


	//----- nvinfo : EIATTR_KPARAM_INFO
	.align		4
.L_18:
        /*0008*/ 	.byte	0x04, 0x17
        /*000a*/ 	.short	(.L_20 - .L_19)
.L_19:
        /*000c*/ 	.word	0x00000000
        /*0010*/ 	.short	0x0000
        /*0012*/ 	.short	0x0070
        /*0014*/ 	.byte	0x00, 0xf0, 0x01, 0x10


	//----- nvinfo : EIATTR_SPARSE_MMA_MASK
	.align		4
.L_20:
        /*0018*/ 	.byte	0x03, 0x50
        /*001a*/ 	.short	0x0000


	//----- nvinfo : EIATTR_MAXREG_COUNT
	.align		4
        /*001c*/ 	.byte	0x03, 0x1b
        /*001e*/ 	.short	0x00a8


	//----- nvinfo : EIATTR_NUM_BARRIERS
	.align		4
        /*0020*/ 	.byte	0x02, 0x4c
        /*0022*/ 	.byte	0x01
	.zero		1


	//----- nvinfo : EIATTR_MERCURY_ISA_VERSION
	.align		4
        /*0024*/ 	.byte	0x03, 0x5f
        /*0026*/ 	.short	0x0101


	//----- nvinfo : EIATTR_INT_WARP_WIDE_INSTR_OFFSETS
	.align		4
        /*0028*/ 	.byte	0x04, 0x31
        /*002a*/ 	.short	(.L_22 - .L_21)


	//   ....[0]....
.L_21:
        /*002c*/ 	.word	0x000004b0


	//   ....[1]....
        /*0030*/ 	.word	0x000004d0


	//   ....[2]....
        /*0034*/ 	.word	0x00000690


	//----- nvinfo : EIATTR_COOP_GROUP_MASK_REGIDS
	.align		4
.L_22:
        /*0038*/ 	.byte	0x04, 0x29
        /*003a*/ 	.short	(.L_24 - .L_23)


	//   ....[0]....
.L_23:
        /*003c*/ 	.word	0xffffffff


	//   ....[1]....
        /*0040*/ 	.word	0xffffffff


	//   ....[2]....
        /*0044*/ 	.word	0xffffffff


	//   ....[3]....
        /*0048*/ 	.word	0xffffffff


	//   ....[4]....
        /*004c*/ 	.word	0xffffffff


	//   ....[5]....
        /*0050*/ 	.word	0xffffffff


	//----- nvinfo : EIATTR_COOP_GROUP_INSTR_OFFSETS
	.align		4
.L_24:
        /*0054*/ 	.byte	0x04, 0x28
        /*0056*/ 	.short	(.L_26 - .L_25)


	//   ....[0]....
.L_25:
        /*0058*/ 	.word	0x00000060


	//   ....[1]....
        /*005c*/ 	.word	0x00000070


	//   ....[2]....
        /*0060*/ 	.word	0x00000130


	//   ....[3]....
        /*0064*/ 	.word	0x000002f0


	//   ....[4]....
        /*0068*/ 	.word	0x00000830


	//   ....[5]....
        /*006c*/ 	.word	0x000012b0


	//----- nvinfo : EIATTR_REG_RECONFIG
	.align		4
.L_26:
        /*0070*/ 	.byte	0x01, 0x54
	.zero		2


	//----- nvinfo : EIATTR_MBARRIER_INSTR_OFFSETS
	.align		4
        /*0074*/ 	.byte	0x04, 0x39
        /*0076*/ 	.short	(.L_28 - .L_27)


	//   ....[0]....
.L_27:
        /*0078*/ 	.word	0x00000230
        /*007c*/ 	.word	0x000000ff
        /*0080*/ 	.word	0x00000000
        /*0084*/ 	.short	0x0100
        /*0086*/ 	.byte	0x08
	.zero		1


	//   ....[1]....
        /*0088*/ 	.word	0x00000240
        /*008c*/ 	.word	0x000000ff
        /*0090*/ 	.word	0x00000028
        /*0094*/ 	.short	0x0100
        /*0096*/ 	.byte	0x08
	.zero		1


	//   ....[2]....
        /*0098*/ 	.word	0x00000250
        /*009c*/ 	.word	0x000000ff
        /*00a0*/ 	.word	0x00000008
        /*00a4*/ 	.short	0x0100
        /*00a6*/ 	.byte	0x08
	.zero		1


	//   ....[3]....
        /*00a8*/ 	.word	0x00000260
        /*00ac*/ 	.word	0x000000ff
        /*00b0*/ 	.word	0x00000030
        /*00b4*/ 	.short	0x0100
        /*00b6*/ 	.byte	0x08
	.zero		1


	//   ....[4]....
        /*00b8*/ 	.word	0x00000270
        /*00bc*/ 	.word	0x000000ff
        /*00c0*/ 	.word	0x00000010
        /*00c4*/ 	.short	0x0100
        /*00c6*/ 	.byte	0x08
	.zero		1


	//   ....[5]....
        /*00c8*/ 	.word	0x00000280
        /*00cc*/ 	.word	0x000000ff
        /*00d0*/ 	.word	0x00000038
        /*00d4*/ 	.short	0x0100
        /*00d6*/ 	.byte	0x08
	.zero		1


	//   ....[6]....
        /*00d8*/ 	.word	0x00000290
        /*00dc*/ 	.word	0x000000ff
        /*00e0*/ 	.word	0x00000018
        /*00e4*/ 	.short	0x0100
        /*00e6*/ 	.byte	0x08
	.zero		1


	//   ....[7]....
        /*00e8*/ 	.word	0x000002a0
        /*00ec*/ 	.word	0x000000ff
        /*00f0*/ 	.word	0x00000040
        /*00f4*/ 	.short	0x0100
        /*00f6*/ 	.byte	0x08
	.zero		1


	//   ....[8]....
        /*00f8*/ 	.word	0x000002b0
        /*00fc*/ 	.word	0x000000ff
        /*0100*/ 	.word	0x00000020
        /*0104*/ 	.short	0x0100
        /*0106*/ 	.byte	0x08
	.zero		1


	//   ....[9]....
        /*0108*/ 	.word	0x000002c0
        /*010c*/ 	.word	0x000000ff
        /*0110*/ 	.word	0x00000048
        /*0114*/ 	.short	0x0100
        /*0116*/ 	.byte	0x08
	.zero		1


	//   ....[10]....
        /*0118*/ 	.word	0x00000720
        /*011c*/ 	.word	0x000000ff
        /*0120*/ 	.word	0x00000060
        /*0124*/ 	.short	0x0100
        /*0126*/ 	.byte	0x06
	.zero		1


	//   ....[11]....
        /*0128*/ 	.word	0x000007a0
        /*012c*/ 	.word	0x000000ff
        /*0130*/ 	.word	0x00000068
        /*0134*/ 	.short	0x0100
        /*0136*/ 	.byte	0x06
	.zero		1


	//   ....[12]....
        /*0138*/ 	.word	0x000017e0
        /*013c*/ 	.word	0x000000ff
        /*0140*/ 	.word	0x00000000
        /*0144*/ 	.short	0x010a
        /*0146*/ 	.byte	0x06
	.zero		1


	//   ....[13]....
        /*0148*/ 	.word	0x00001820
        /*014c*/ 	.word	0x000000ff
        /*0150*/ 	.word	0x00000000
        /*0154*/ 	.short	0x010a
        /*0156*/ 	.byte	0x06
	.zero		1


	//   ....[14]....
        /*0158*/ 	.word	0x00002310
        /*015c*/ 	.word	0x000000ff
        /*0160*/ 	.word	0x00000000
        /*0164*/ 	.short	0x010a
        /*0166*/ 	.byte	0x0d
	.zero		1


	//   ....[15]....
        /*0168*/ 	.word	0x00002350
        /*016c*/ 	.word	0x000000ff
        /*0170*/ 	.word	0x00000000
        /*0174*/ 	.short	0x010a
        /*0176*/ 	.byte	0x0d
	.zero		1


	//   ....[16]....
        /*0178*/ 	.word	0x00002b40
        /*017c*/ 	.word	0x0000000f
        /*0180*/ 	.word	0x00000000
        /*0184*/ 	.short	0x0101
        /*0186*/ 	.byte	0x3f
	.zero		1


	//   ....[17]....
        /*0188*/ 	.word	0x000031e0
        /*018c*/ 	.word	0x0000000c
        /*0190*/ 	.word	0x00000000
        /*0194*/ 	.short	0x0101
        /*0196*/ 	.byte	0x3f
	.zero		1


	//   ....[18]....
        /*0198*/ 	.word	0x00008c60
        /*019c*/ 	.word	0x00000015
        /*01a0*/ 	.word	0x00000028
        /*01a4*/ 	.short	0x010a
        /*01a6*/ 	.byte	0x3f
	.zero		1


	//   ....[19]....
        /*01a8*/ 	.word	0x00008fe0
        /*01ac*/ 	.word	0x00000008
        /*01b0*/ 	.word	0x00000068
        /*01b4*/ 	.short	0x0101
        /*01b6*/ 	.byte	0x3f
	.zero		1


	//   ....[20]....
        /*01b8*/ 	.word	0x00009710
        /*01bc*/ 	.word	0x00000006
        /*01c0*/ 	.word	0x00000000
        /*01c4*/ 	.short	0x010a
        /*01c6*/ 	.byte	0x3f
	.zero		1


	//   ....[21]....
        /*01c8*/ 	.word	0x00009790
        /*01cc*/ 	.word	0x00000007
        /*01d0*/ 	.word	0x00000000
        /*01d4*/ 	.short	0x010a
        /*01d6*/ 	.byte	0x3f
	.zero		1


	//   ....[22]....
        /*01d8*/ 	.word	0x00009820
        /*01dc*/ 	.word	0x0000000a
        /*01e0*/ 	.word	0x00000000
        /*01e4*/ 	.short	0x010a
        /*01e6*/ 	.byte	0x3f
	.zero		1


	//   ....[23]....
        /*01e8*/ 	.word	0x000098b0
        /*01ec*/ 	.word	0x0000000b
        /*01f0*/ 	.word	0x00000000
        /*01f4*/ 	.short	0x010a
        /*01f6*/ 	.byte	0x3f
	.zero		1


	//   ....[24]....
        /*01f8*/ 	.word	0x00009940
        /*01fc*/ 	.word	0x00000003
        /*0200*/ 	.word	0x00000000
        /*0204*/ 	.short	0x010a
        /*0206*/ 	.byte	0x3f
	.zero		1


	//   ....[25]....
        /*0208*/ 	.word	0x000099b0
        /*020c*/ 	.word	0x0000000d
        /*0210*/ 	.word	0x00000000
        /*0214*/ 	.short	0x010a
        /*0216*/ 	.byte	0x3f
	.zero		1


	//   ....[26]....
        /*0218*/ 	.word	0x00009a10
        /*021c*/ 	.word	0x0000000f
        /*0220*/ 	.word	0x00000000
        /*0224*/ 	.short	0x010a
        /*0226*/ 	.byte	0x3f
	.zero		1


	//   ....[27]....
        /*0228*/ 	.word	0x00009ae0
        /*022c*/ 	.word	0x00000015
        /*0230*/ 	.word	0x00000028
        /*0234*/ 	.short	0x010a
        /*0236*/ 	.byte	0x3f
	.zero		1


	//   ....[28]....
        /*0238*/ 	.word	0x00009bb0
        /*023c*/ 	.word	0x00000006
        /*0240*/ 	.word	0x00000000
        /*0244*/ 	.short	0x010a
        /*0246*/ 	.byte	0x3f
	.zero		1


	//   ....[29]....
        /*0248*/ 	.word	0x00009c00
        /*024c*/ 	.word	0x00000007
        /*0250*/ 	.word	0x00000000
        /*0254*/ 	.short	0x010a
        /*0256*/ 	.byte	0x3f
	.zero		1


	//   ....[30]....
        /*0258*/ 	.word	0x00009c50
        /*025c*/ 	.word	0x0000000a
        /*0260*/ 	.word	0x00000000
        /*0264*/ 	.short	0x010a
        /*0266*/ 	.byte	0x3f
	.zero		1


	//   ....[31]....
        /*0268*/ 	.word	0x00009ca0
        /*026c*/ 	.word	0x0000000b
        /*0270*/ 	.word	0x00000000
        /*0274*/ 	.short	0x010a
        /*0276*/ 	.byte	0x3f
	.zero		1


	//----- nvinfo : EIATTR_NUM_MBARRIERS
	.align		4
.L_28:
        /*0278*/ 	.byte	0x03, 0x38
        /*027a*/ 	.short	0x000c


	//----- nvinfo : EIATTR_EXIT_INSTR_OFFSETS
	.align		4
        /*027c*/ 	.byte	0x04, 0x1c
        /*027e*/ 	.short	(.L_30 - .L_29)


	//   ....[0]....
.L_29:
        /*0280*/ 	.word	0x00000990


	//   ....[1]....
        /*0284*/ 	.word	0x00001180


	//   ....[2]....
        /*0288*/ 	.word	0x00008370


	//   ....[3]....
        /*028c*/ 	.word	0x000088d0


	//   ....[4]....
        /*0290*/ 	.word	0x00009990


	//----- nvinfo : EIATTR_MAX_THREADS
	.align		4
.L_30:
        /*0294*/ 	.byte	0x04, 0x05
        /*0296*/ 	.short	(.L_32 - .L_31)
.L_31:
        /*0298*/ 	.word	0x00000180
        /*029c*/ 	.word	0x00000001
        /*02a0*/ 	.word	0x00000001


	//----- nvinfo : EIATTR_CRS_STACK_SIZE
	.align		4
.L_32:
        /*02a4*/ 	.byte	0x04, 0x1e
        /*02a6*/ 	.short	(.L_34 - .L_33)
.L_33:
        /*02a8*/ 	.word	0x00000000


	//----- nvinfo : EIATTR_CBANK_PARAM_SIZE
	.align		4
.L_34:
        /*02ac*/ 	.byte	0x03, 0x19
        /*02ae*/ 	.short	0x0470


	//----- nvinfo : EIATTR_PARAM_CBANK
	.align		4
        /*02b0*/ 	.byte	0x04, 0x0a
        /*02b2*/ 	.short	(.L_36 - .L_35)
	.align		4
.L_35:
        /*02b4*/ 	.word	index@(.nv.constant0._ZN7cutlass13device_kernelINS_4gemm6kernel13GemmUniversalIN4cute5tupleIJiiiiEEENS1_10collective13CollectiveMmaINS1_37MainloopSm90TmaGmmaWarpSpecializedFP8ILi5ENS5_IJNS4_1CILi4EEENSA_ILi1EEESC_EEENS1_35KernelTmaWarpSpecializedCooperativeEEENS5_IJNSA_ILi256EEENSA_ILi64EEENSA_ILi128EEEEEENS_12float_e5m2_tENS5_IJlSC_lEEESK_SL_NS4_8TiledMMAINS4_8MMA_AtomIJNS4_4SM904GMMA30MMA_64x64x32_F32E5M2E5M2_SS_TNILNSP_7ScaleInE1ELSR_1EEEEEENS4_6LayoutINS5_IJNSA_ILi2EEESC_SC_EEENS5_IJSC_NSA_ILi0EEESX_EEEEENS5_IJNS4_10UnderscoreES10_S10_EEEEENS4_13SM90_TMA_LOADENS4_14ComposedLayoutINS4_7SwizzleILi3ELi4ELi3EEENS4_18smem_ptr_flag_bitsILi8EEENSU_INS5_IJNSA_ILi8EEESI_EEENS5_IJSI_SC_EEEEEEEvNS4_8identityENS4_23SM90_TMA_LOAD_MULTICASTES1D_vS1E_EENS_8epilogue10collective6detail29Sm90TmaWarpSpecializedAdapterINS1I_15DefaultEpilogueISK_SL_SL_NS1H_6thread17LinearCombinationISK_Li1EffLNS1M_9ScaleType4KindE0ELNS_15FloatRoundStyleE2ESK_EENS1_15EpilogueDefaultEEEEEvvEEEEvNT_6ParamsE)
        /*02b8*/ 	.short	0x0210
        /*02ba*/ 	.short	0x0470


	//----- nvinfo : EIATTR_SW_WAR
	.align		4
.L_36:
        /*02bc*/ 	.byte	0x04, 0x36
        /*02be*/ 	.short	(.L_38 - .L_37)
.L_37:
        /*02c0*/ 	.word	0x00000008
.L_38:


//--------------------- .nv.callgraph             --------------------------
	.section	.nv.callgraph,"",@"SHT_CUDA_CALLGRAPH"
	.align	4
	.sectionentsize	8
	.align		4
        /*0000*/ 	.word	0x00000000
	.align		4
        /*0004*/ 	.word	0xffffffff
	.align		4
        /*0008*/ 	.word	0x00000000
	.align		4
        /*000c*/ 	.word	0xfffffffe
	.align		4
        /*0010*/ 	.word	0x00000000
	.align		4
        /*0014*/ 	.word	0xfffffffd
	.align		4
        /*0018*/ 	.word	0x00000000
	.align		4
        /*001c*/ 	.word	0xfffffffc


//--------------------- .nv.constant4             --------------------------
	.section	.nv.constant4,"a",@progbits
	.align	8
	.align		8
.nv.constant4:
        /*0000*/ 	.dword	_ZN40_INTERNAL_4e6c9598_4_k_cu_2875bd73_172264cuda3std3__45__cpo5beginE
	.align		8
        /*0008*/ 	.dword	_ZN40_INTERNAL_4e6c9598_4_k_cu_2875bd73_172264cuda3std3__45__cpo3endE
	.align		8
        /*0010*/ 	.dword	_ZN40_INTERNAL_4e6c9598_4_k_cu_2875bd73_172264cuda3std3__45__cpo6cbeginE
	.align		8
        /*0018*/ 	.dword	_ZN40_INTERNAL_4e6c9598_4_k_cu_2875bd73_172264cuda3std3__45__cpo4cendE
	.align		8
        /*0020*/ 	.dword	_ZN40_INTERNAL_4e6c9598_4_k_cu_2875bd73_172264cuda3std3__442_GLOBAL__N__4e6c9598_4_k_cu_2875bd73_172266ignoreE
	.align		8
        /*0028*/ 	.dword	_ZN40_INTERNAL_4e6c9598_4_k_cu_2875bd73_172264cuda3std3__419piecewise_constructE
	.align		8
        /*0030*/ 	.dword	_ZN40_INTERNAL_4e6c9598_4_k_cu_2875bd73_172264cuda3std3__48in_placeE
	.align		8
        /*0038*/ 	.dword	_ZN40_INTERNAL_4e6c9598_4_k_cu_2875bd73_172264cuda3std6ranges3__45__cpo4swapE
	.align		8
        /*0040*/ 	.dword	_ZN40_INTERNAL_4e6c9598_4_k_cu_2875bd73_172264cuda3std6ranges3__45__cpo9iter_moveE
	.align		8
        /*0048*/ 	.dword	_ZN40_INTERNAL_4e6c9598_4_k_cu_2875bd73_172264cute7productE
	.align		8
        /*0050*/ 	.dword	_ZN40_INTERNAL_4e6c9598_4_k_cu_2875bd73_172264cute1_E


//--------------------- .text._ZN7cutlass13device_kernelINS_4gemm6kernel13GemmUniversalIN4cute5tupleIJiiiiEEENS1_10collective13CollectiveMmaINS1_37MainloopSm90TmaGmmaWarpSpecializedFP8ILi5ENS5_IJNS4_1CILi4EEENSA_ILi1EEESC_EEENS1_35KernelTmaWarpSpecializedCooperativeEEENS5_IJNSA_ILi256EEENSA_ILi64EEENSA_ILi128EEEEEENS_12float_e5m2_tENS5_IJlSC_lEEESK_SL_NS4_8TiledMMAINS4_8MMA_AtomIJNS4_4SM904GMMA30MMA_64x64x32_F32E5M2E5M2_SS_TNILNSP_7ScaleInE1ELSR_1EEEEEENS4_6LayoutINS5_IJNSA_ILi2EEESC_SC_EEENS5_IJSC_NSA_ILi0EEESX_EEEEENS5_IJNS4_10UnderscoreES10_S10_EEEEENS4_13SM90_TMA_LOADENS4_14ComposedLayoutINS4_7SwizzleILi3ELi4ELi3EEENS4_18smem_ptr_flag_bitsILi8EEENSU_INS5_IJNSA_ILi8EEESI_EEENS5_IJSI_SC_EEEEEEEvNS4_8identityENS4_23SM90_TMA_LOAD_MULTICASTES1D_vS1E_EENS_8epilogue10collective6detail29Sm90TmaWarpSpecializedAdapterINS1I_15DefaultEpilogueISK_SL_SL_NS1H_6thread17LinearCombinationISK_Li1EffLNS1M_9ScaleType4KindE0ELNS_15FloatRoundStyleE2ESK_EENS1_15EpilogueDefaultEEEEEvvEEEEvNT_6ParamsE --------------------------
	.section	.text._ZN7cutlass13device_kernelINS_4gemm6kernel13GemmUniversalIN4cute5tupleIJiiiiEEENS1_10collective13CollectiveMmaINS1_37MainloopSm90TmaGmmaWarpSpecializedFP8ILi5ENS5_IJNS4_1CILi4EEENSA_ILi1EEESC_EEENS1_35KernelTmaWarpSpecializedCooperativeEEENS5_IJNSA_ILi256EEENSA_ILi64EEENSA_ILi128EEEEEENS_12float_e5m2_tENS5_IJlSC_lEEESK_SL_NS4_8TiledMMAINS4_8MMA_AtomIJNS4_4SM904GMMA30MMA_64x64x32_F32E5M2E5M2_SS_TNILNSP_7ScaleInE1ELSR_1EEEEEENS4_6LayoutINS5_IJNSA_ILi2EEESC_SC_EEENS5_IJSC_NSA_ILi0EEESX_EEEEENS5_IJNS4_10UnderscoreES10_S10_EEEEENS4_13SM90_TMA_LOADENS4_14ComposedLayoutINS4_7SwizzleILi3ELi4ELi3EEENS4_18smem_ptr_flag_bitsILi8EEENSU_INS5_IJNSA_ILi8EEESI_EEENS5_IJSI_SC_EEEEEEEvNS4_8identityENS4_23SM90_TMA_LOAD_MULTICASTES1D_vS1E_EENS_8epilogue10collective6detail29Sm90TmaWarpSpecializedAdapterINS1I_15DefaultEpilogueISK_SL_SL_NS1H_6thread17LinearCombinationISK_Li1EffLNS1M_9ScaleType4KindE0ELNS_15FloatRoundStyleE2ESK_EENS1_15EpilogueDefaultEEEEEvvEEEEvNT_6ParamsE,"ax",@progbits
	.align	128
.text._ZN7cutlass13device_kernelINS_4gemm6kernel13GemmUniversalIN4cute5tupleIJiiiiEEENS1_10collective13CollectiveMmaINS1_37MainloopSm90TmaGmmaWarpSpecializedFP8ILi5ENS5_IJNS4_1CILi4EEENSA_ILi1EEESC_EEENS1_35KernelTmaWarpSpecializedCooperativeEEENS5_IJNSA_ILi256EEENSA_ILi64EEENSA_ILi128EEEEEENS_12float_e5m2_tENS5_IJlSC_lEEESK_SL_NS4_8TiledMMAINS4_8MMA_AtomIJNS4_4SM904GMMA30MMA_64x64x32_F32E5M2E5M2_SS_TNILNSP_7ScaleInE1ELSR_1EEEEEENS4_6LayoutINS5_IJNSA_ILi2EEESC_SC_EEENS5_IJSC_NSA_ILi0EEESX_EEEEENS5_IJNS4_10UnderscoreES10_S10_EEEEENS4_13SM90_TMA_LOADENS4_14ComposedLayoutINS4_7SwizzleILi3ELi4ELi3EEENS4_18smem_ptr_flag_bitsILi8EEENSU_INS5_IJNSA_ILi8EEESI_EEENS5_IJSI_SC_EEEEEEEvNS4_8identityENS4_23SM90_TMA_LOAD_MULTICASTES1D_vS1E_EENS_8epilogue10collective6detail29Sm90TmaWarpSpecializedAdapterINS1I_15DefaultEpilogueISK_SL_SL_NS1H_6thread17LinearCombinationISK_Li1EffLNS1M_9ScaleType4KindE0ELNS_15FloatRoundStyleE2ESK_EENS1_15EpilogueDefaultEEEEEvvEEEEvNT_6ParamsE:
        .type           _ZN7cutlass13device_kernelINS_4gemm6kernel13GemmUniversalIN4cute5tupleIJiiiiEEENS1_10collective13CollectiveMmaINS1_37MainloopSm90TmaGmmaWarpSpecializedFP8ILi5ENS5_IJNS4_1CILi4EEENSA_ILi1EEESC_EEENS1_35KernelTmaWarpSpecializedCooperativeEEENS5_IJNSA_ILi256EEENSA_ILi64EEENSA_ILi128EEEEEENS_12float_e5m2_tENS5_IJlSC_lEEESK_SL_NS4_8TiledMMAINS4_8MMA_AtomIJNS4_4SM904GMMA30MMA_64x64x32_F32E5M2E5M2_SS_TNILNSP_7ScaleInE1ELSR_1EEEEEENS4_6LayoutINS5_IJNSA_ILi2EEESC_SC_EEENS5_IJSC_NSA_ILi0EEESX_EEEEENS5_IJNS4_10UnderscoreES10_S10_EEEEENS4_13SM90_TMA_LOADENS4_14ComposedLayoutINS4_7SwizzleILi3ELi4ELi3EEENS4_18smem_ptr_flag_bitsILi8EEENSU_INS5_IJNSA_ILi8EEESI_EEENS5_IJSI_SC_EEEEEEEvNS4_8identityENS4_23SM90_TMA_LOAD_MULTICASTES1D_vS1E_EENS_8epilogue10collective6detail29Sm90TmaWarpSpecializedAdapterINS1I_15DefaultEpilogueISK_SL_SL_NS1H_6thread17LinearCombinationISK_Li1EffLNS1M_9ScaleType4KindE0ELNS_15FloatRoundStyleE2ESK_EENS1_15EpilogueDefaultEEEEEvvEEEEvNT_6ParamsE,@function
        .size           _ZN7cutlass13device_kernelINS_4gemm6kernel13GemmUniversalIN4cute5tupleIJiiiiEEENS1_10collective13CollectiveMmaINS1_37MainloopSm90TmaGmmaWarpSpecializedFP8ILi5ENS5_IJNS4_1CILi4EEENSA_ILi1EEESC_EEENS1_35KernelTmaWarpSpecializedCooperativeEEENS5_IJNSA_ILi256EEENSA_ILi64EEENSA_ILi128EEEEEENS_12float_e5m2_tENS5_IJlSC_lEEESK_SL_NS4_8TiledMMAINS4_8MMA_AtomIJNS4_4SM904GMMA30MMA_64x64x32_F32E5M2E5M2_SS_TNILNSP_7ScaleInE1ELSR_1EEEEEENS4_6LayoutINS5_IJNSA_ILi2EEESC_SC_EEENS5_IJSC_NSA_ILi0EEESX_EEEEENS5_IJNS4_10UnderscoreES10_S10_EEEEENS4_13SM90_TMA_LOADENS4_14ComposedLayoutINS4_7SwizzleILi3ELi4ELi3EEENS4_18smem_ptr_flag_bitsILi8EEENSU_INS5_IJNSA_ILi8EEESI_EEENS5_IJSI_SC_EEEEEEEvNS4_8identityENS4_23SM90_TMA_LOAD_MULTICASTES1D_vS1E_EENS_8epilogue10collective6detail29Sm90TmaWarpSpecializedAdapterINS1I_15DefaultEpilogueISK_SL_SL_NS1H_6thread17LinearCombinationISK_Li1EffLNS1M_9ScaleType4KindE0ELNS_15FloatRoundStyleE2ESK_EENS1_15EpilogueDefaultEEEEEvvEEEEvNT_6ParamsE,(.L_x_208 - _ZN7cutlass13device_kernelINS_4gemm6kernel13GemmUniversalIN4cute5tupleIJiiiiEEENS1_10collective13CollectiveMmaINS1_37MainloopSm90TmaGmmaWarpSpecializedFP8ILi5ENS5_IJNS4_1CILi4EEENSA_ILi1EEESC_EEENS1_35KernelTmaWarpSpecializedCooperativeEEENS5_IJNSA_ILi256EEENSA_ILi64EEENSA_ILi128EEEEEENS_12float_e5m2_tENS5_IJlSC_lEEESK_SL_NS4_8TiledMMAINS4_8MMA_AtomIJNS4_4SM904GMMA30MMA_64x64x32_F32E5M2E5M2_SS_TNILNSP_7ScaleInE1ELSR_1EEEEEENS4_6LayoutINS5_IJNSA_ILi2EEESC_SC_EEENS5_IJSC_NSA_ILi0EEESX_EEEEENS5_IJNS4_10UnderscoreES10_S10_EEEEENS4_13SM90_TMA_LOADENS4_14ComposedLayoutINS4_7SwizzleILi3ELi4ELi3EEENS4_18smem_ptr_flag_bitsILi8EEENSU_INS5_IJNSA_ILi8EEESI_EEENS5_IJSI_SC_EEEEEEEvNS4_8identityENS4_23SM90_TMA_LOAD_MULTICASTES1D_vS1E_EENS_8epilogue10collective6detail29Sm90TmaWarpSpecializedAdapterINS1I_15DefaultEpilogueISK_SL_SL_NS1H_6thread17LinearCombinationISK_Li1EffLNS1M_9ScaleType4KindE0ELNS_15FloatRoundStyleE2ESK_EENS1_15EpilogueDefaultEEEEEvvEEEEvNT_6ParamsE)
        .other          _ZN7cutlass13device_kernelINS_4gemm6kernel13GemmUniversalIN4cute5tupleIJiiiiEEENS1_10collective13CollectiveMmaINS1_37MainloopSm90TmaGmmaWarpSpecializedFP8ILi5ENS5_IJNS4_1CILi4EEENSA_ILi1EEESC_EEENS1_35KernelTmaWarpSpecializedCooperativeEEENS5_IJNSA_ILi256EEENSA_ILi64EEENSA_ILi128EEEEEENS_12float_e5m2_tENS5_IJlSC_lEEESK_SL_NS4_8TiledMMAINS4_8MMA_AtomIJNS4_4SM904GMMA30MMA_64x64x32_F32E5M2E5M2_SS_TNILNSP_7ScaleInE1ELSR_1EEEEEENS4_6LayoutINS5_IJNSA_ILi2EEESC_SC_EEENS5_IJSC_NSA_ILi0EEESX_EEEEENS5_IJNS4_10UnderscoreES10_S10_EEEEENS4_13SM90_TMA_LOADENS4_14ComposedLayoutINS4_7SwizzleILi3ELi4ELi3EEENS4_18smem_ptr_flag_bitsILi8EEENSU_INS5_IJNSA_ILi8EEESI_EEENS5_IJSI_SC_EEEEEEEvNS4_8identityENS4_23SM90_TMA_LOAD_MULTICASTES1D_vS1E_EENS_8epilogue10collective6detail29Sm90TmaWarpSpecializedAdapterINS1I_15DefaultEpilogueISK_SL_SL_NS1H_6thread17LinearCombinationISK_Li1EffLNS1M_9ScaleType4KindE0ELNS_15FloatRoundStyleE2ESK_EENS1_15EpilogueDefaultEEEEEvvEEEEvNT_6ParamsE,@"STO_CUDA_ENTRY STV_DEFAULT"
_ZN7cutlass13device_kernelINS_4gemm6kernel13GemmUniversalIN4cute5tupleIJiiiiEEENS1_10collective13CollectiveMmaINS1_37MainloopSm90TmaGmmaWarpSpecializedFP8ILi5ENS5_IJNS4_1CILi4EEENSA_ILi1EEESC_EEENS1_35KernelTmaWarpSpecializedCooperativeEEENS5_IJNSA_ILi256EEENSA_ILi64EEENSA_ILi128EEEEEENS_12float_e5m2_tENS5_IJlSC_lEEESK_SL_NS4_8TiledMMAINS4_8MMA_AtomIJNS4_4SM904GMMA30MMA_64x64x32_F32E5M2E5M2_SS_TNILNSP_7ScaleInE1ELSR_1EEEEEENS4_6LayoutINS5_IJNSA_ILi2EEESC_SC_EEENS5_IJSC_NSA_ILi0EEESX_EEEEENS5_IJNS4_10UnderscoreES10_S10_EEEEENS4_13SM90_TMA_LOADENS4_14ComposedLayoutINS4_7SwizzleILi3ELi4ELi3EEENS4_18smem_ptr_flag_bitsILi8EEENSU_INS5_IJNSA_ILi8EEESI_EEENS5_IJSI_SC_EEEEEEEvNS4_8identityENS4_23SM90_TMA_LOAD_MULTICASTES1D_vS1E_EENS_8epilogue10collective6detail29Sm90TmaWarpSpecializedAdapterINS1I_15DefaultEpilogueISK_SL_SL_NS1H_6thread17LinearCombinationISK_Li1EffLNS1M_9ScaleType4KindE0ELNS_15FloatRoundStyleE2ESK_EENS1_15EpilogueDefaultEEEEEvvEEEEvNT_6ParamsE:
[----:B------:R-:W-:Y:S01]  /*0000*/  LDC R1, c[0x0][0x28] ;  /* 0x00000a00ff017b82 */ /* 0x000fe20000000800 */
[----:B------:R-:W0:Y:S01]  /*0010*/  S2R R0, SR_TID.X ;  /* 0x0000000000007919 */ /* 0x000e220000002100 */
[----:B------:R-:W-:Y:S01]  /*0020*/  ELECT P0, URZ, PT ;  /* 0x00000000003f782f */ /* 0x000fe20003800000 */
[----:B------:R-:W-:Y:S01]  /*0030*/  BSSY B0, `(.L_x_0) ;  /* 0x000000f000007945 */ /* 0x000fe20003800000 */
[--C-:B0-----:R-:W-:Y:S02]  /*0040*/  SHF.R.U32.HI R2, RZ, 0x5, R0.reuse ;  /* 0x00000005ff027819 */ /* 0x101fe40000011600 */
[----:B------:R-:W-:-:S03]  /*0050*/  SHF.R.U32.HI R3, RZ, 0x7, R0 ;  /* 0x00000007ff037819 */ /* 0x000fc60000011600 */
[----:B------:R-:W0:Y:S04]  /*0060*/  SHFL.IDX PT, R7, R2, RZ, 0x1f ;  /* 0x00001fff02077589 */ /* 0x000e2800000e0000 */
[----:B------:R-:W1:Y:S01]  /*0070*/  SHFL.IDX PT, R3, R3, RZ, 0x1f ;  /* 0x00001fff03037589 */ /* 0x000e6200000e0000 */
[----:B0-----:R-:W-:-:S13]  /*0080*/  ISETP.NE.OR P0, PT, R7, RZ, !P0 ;  /* 0x000000ff0700720c */ /* 0x001fda0004705670 */
[----:B-1----:R-:W-:Y:S05]  /*0090*/  @P0 BRA `(.L_x_1) ;  /* 0x0000000000200947 */ /* 0x002fea0003800000 */
[----:B------:R-:W-:Y:S02]  /*00a0*/  ULDC.64 UR4, c[0x0][0x198] ;  /* 0x0000660000047ab9 */ /* 0x000fe40000000a00 */
[----:B------:R-:W-:Y:S02]  /*00b0*/  UIADD3 UR6, UP0, UR4, 0xf0, URZ ;  /* 0x000000f004067890 */ /* 0x000fe4000ff1e03f */
[----:B------:R-:W-:Y:S02]  /*00c0*/  UIADD3 UR4, UP1, UR4, 0x1f0, URZ ;  /* 0x000001f004047890 */ /* 0x000fe4000ff3e03f */
[----:B------:R-:W-:Y:S02]  /*00d0*/  UIADD3.X UR7, URZ, UR5, URZ, UP0, !UPT ;  /* 0x000000053f077290 */ /* 0x000fe400087fe43f */
[----:B------:R-:W-:-:S07]  /*00e0*/  UIADD3.X UR5, URZ, UR5, URZ, UP1, !UPT ;  /* 0x000000053f057290 */ /* 0x000fce0008ffe43f */
[----:B------:R0:W-:Y:S02]  /*00f0*/  UTMACCTL.PF [UR6] ;  /* 0x00000000060079b9 */ /* 0x0001e40008040000 */
[----:B------:R0:W-:Y:S02]  /*0100*/  UTMACCTL.PF [UR4] ;  /* 0x00000000040079b9 */ /* 0x0001e40008040000 */
[----:B0-----:R-:W-:Y:S01]  /*0110*/  NOP ;  /* 0x0000000000007918 */ /* 0x001fe20000000000 */
.L_x_1:
[----:B------:R-:W-:Y:S05]  /*0120*/  BSYNC B0 ;  /* 0x0000000000007941 */ /* 0x000fea0003800000 */
.L_x_0:
[----:B------:R-:W0:Y:S02]  /*0130*/  SHFL.IDX PT, R4, R2, RZ, 0x1f ;  /* 0x00001fff02047589 */ /* 0x000e2400000e0000 */
[----:B0-----:R-:W-:-:S13]  /*0140*/  ISETP.NE.AND P0, PT, R4, RZ, PT ;  /* 0x000000ff0400720c */ /* 0x001fda0003f05270 */
[----:B------:R-:W-:Y:S05]  /*0150*/  @P0 BRA `(.L_x_2) ;  /* 0x0000000000600947 */ /* 0x000fea0003800000 */
[----:B------:R-:W0:Y:S01]  /*0160*/  S2UR UR8, SR_CgaCtaId ;  /* 0x00000000000879c3 */ /* 0x000e220000008800 */
[----:B------:R-:W-:Y:S01]  /*0170*/  UMOV UR4, 0x400 ;  /* 0x0000040000047882 */ /* 0x000fe20000000000 */
[----:B------:R-:W-:Y:S01]  /*0180*/  UMOV UR5, 0x1 ;  /* 0x0000000100057882 */ /* 0x000fe20000000000 */
[----:B------:R-:W-:Y:S01]  /*0190*/  UMOV UR6, 0x8 ;  /* 0x0000000800067882 */ /* 0x000fe20000000000 */
[----:B------:R-:W-:Y:S01]  /*01a0*/  ELECT P0, URZ, PT ;  /* 0x00000000003f782f */ /* 0x000fe20003800000 */
[----:B------:R-:W-:-:S04]  /*01b0*/  UIADD3 UR6, -UR6, 0x100000, URZ ;  /* 0x0010000006067890 */ /* 0x000fc8000fffe13f */
[----:B------:R-:W-:Y:S02]  /*01c0*/  USHF.L.U32 UR7, UR6, 0xb, URZ ;  /* 0x0000000b06077899 */ /* 0x000fe4000800063f */
[----:B------:R-:W-:Y:S02]  /*01d0*/  USHF.L.U32 UR6, UR6, 0x1, URZ ;  /* 0x0000000106067899 */ /* 0x000fe4000800063f */
[----:B0-----:R-:W-:Y:S02]  /*01e0*/  ULEA UR8, UR8, UR4, 0x18 ;  /* 0x0000000408087291 */ /* 0x001fe4000f8ec03f */
[----:B------:R-:W-:-:S04]  /*01f0*/  UIADD3 UR4, -UR5, 0x100000, URZ ;  /* 0x0010000005047890 */ /* 0x000fc8000fffe13f */
[----:B------:R-:W-:Y:S02]  /*0200*/  USHF.L.U32 UR5, UR4, 0xb, URZ ;  /* 0x0000000b04057899 */ /* 0x000fe4000800063f */
[----:B------:R-:W-:Y:S01]  /*0210*/  USHF.L.U32 UR4, UR4, 0x1, URZ ;  /* 0x0000000104047899 */ /* 0x000fe2000800063f */
[----:B------:R-:W0:Y:S11]  /*0220*/  FENCE.VIEW.ASYNC.S ;  /* 0x00000000000073c6 */ /* 0x000e360000000000 */
[----:B0-----:R0:W1:Y:S01]  /*0230*/  SYNCS.EXCH.64 URZ, [UR8], UR4 ;  /* 0x00000004083f75b2 */ /* 0x0010620008000100 */
[----:B------:R0:W2:Y:S01]  /*0240*/  SYNCS.EXCH.64 URZ, [UR8+0x28], UR6 ;  /* 0x00002806083f75b2 */ /* 0x0000a20008000100 */
[----:B------:R0:W3:Y:S01]  /*0250*/  SYNCS.EXCH.64 URZ, [UR8+0x8], UR4 ;  /* 0x00000804083f75b2 */ /* 0x0000e20008000100 */
[----:B------:R0:W4:Y:S01]  /*0260*/  SYNCS.EXCH.64 URZ, [UR8+0x30], UR6 ;  /* 0x00003006083f75b2 */ /* 0x0001220008000100 */
[----:B------:R0:W0:Y:S01]  /*0270*/  SYNCS.EXCH.64 URZ, [UR8+0x10], UR4 ;  /* 0x00001004083f75b2 */ /* 0x0000220008000100 */
[----:B------:R0:W0:Y:S01]  /*0280*/  SYNCS.EXCH.64 URZ, [UR8+0x38], UR6 ;  /* 0x00003806083f75b2 */ /* 0x0000220008000100 */
[----:B------:R0:W0:Y:S01]  /*0290*/  SYNCS.EXCH.64 URZ, [UR8+0x18], UR4 ;  /* 0x00001804083f75b2 */ /* 0x0000220008000100 */
[----:B------:R0:W0:Y:S01]  /*02a0*/  SYNCS.EXCH.64 URZ, [UR8+0x40], UR6 ;  /* 0x00004006083f75b2 */ /* 0x0000220008000100 */
[----:B------:R0:W0:Y:S01]  /*02b0*/  SYNCS.EXCH.64 URZ, [UR8+0x20], UR4 ;  /* 0x00002004083f75b2 */ /* 0x0000220008000100 */
[----:B------:R0:W0:Y:S01]  /*02c0*/  SYNCS.EXCH.64 URZ, [UR8+0x48], UR6 ;  /* 0x00004806083f75b2 */ /* 0x0000220008000100 */
[----:B------:R-:W-:Y:S01]  /*02d0*/  NOP ;  /* 0x0000000000007918 */ /* 0x000fe20000000000 */
.L_x_2:
[----:B------:R-:W-:Y:S01]  /*02e0*/  SHF.R.S32.HI R5, RZ, 0x1f, R0 ;  /* 0x0000001fff057819 */ /* 0x000fe20000011400 */
[----:B------:R-:W5:Y:S01]  /*02f0*/  SHFL.IDX PT, R2, R2, RZ, 0x1f ;  /* 0x00001fff02027589 */ /* 0x000f6200000e0000 */
[----:B0-----:R-:W0:Y:S01]  /*0300*/  S2UR UR8, SR_CTAID.X ;  /* 0x00000000000879c3 */ /* 0x001e220000002500 */
[----:B------:R-:W-:Y:S02]  /*0310*/  ELECT P0, URZ, PT ;  /* 0x00000000003f782f */ /* 0x000fe40003800000 */
[----:B------:R-:W-:Y:S01]  /*0320*/  LEA.HI R5, R5, R0, RZ, 0x7 ;  /* 0x0000000005057211 */ /* 0x000fe200078f38ff */
[----:B------:R-:W1:Y:S01]  /*0330*/  S2R R8, SR_CTAID.Y ;  /* 0x0000000000087919 */ /* 0x000e620000002600 */
[----:B------:R-:W-:Y:S01]  /*0340*/  SHF.R.S32.HI R13, RZ, 0x1f, R4 ;  /* 0x0000001fff0d7819 */ /* 0x000fe20000011404 */
[----:B------:R-:W-:Y:S01]  /*0350*/  ULDC UR4, c[0x0][0x150] ;  /* 0x0000540000047ab9 */ /* 0x000fe20000000800 */
[----:B------:R-:W-:Y:S01]  /*0360*/  LOP3.LUT R5, R5, 0xffffff80, RZ, 0xc0, !PT ;  /* 0xffffff8005057812 */ /* 0x000fe200078ec0ff */
[----:B------:R-:W-:Y:S01]  /*0370*/  VIADD R16, R3, 0xffffffff ;  /* 0xffffffff03107836 */ /* 0x000fe20000000000 */
[----:B------:R-:W-:Y:S01]  /*0380*/  LEA.HI R13, R13, R4, RZ, 0x2 ;  /* 0x000000040d0d7211 */ /* 0x000fe200078f10ff */
[----:B------:R-:W2:Y:S01]  /*0390*/  LDC R12, c[0x0][0x144] ;  /* 0x00005100ff0c7b82 */ /* 0x000ea20000000800 */
[----:B------:R-:W-:Y:S01]  /*03a0*/  NOP ;  /* 0x0000000000007918 */ /* 0x000fe20000000000 */
[----:B------:R-:W-:Y:S01]  /*03b0*/  IMAD.IADD R5, R0, 0x1, -R5 ;  /* 0x0000000100057824 */ /* 0x000fe200078e0a05 */
[----:B------:R-:W-:Y:S01]  /*03c0*/  LOP3.LUT R13, R13, 0x3ffffffc, RZ, 0xc0, !PT ;  /* 0x3ffffffc0d0d7812 */ /* 0x000fe200078ec0ff */
[----:B------:R-:W-:Y:S01]  /*03d0*/  NOP ;  /* 0x0000000000007918 */ /* 0x000fe20000000000 */
[----:B------:R-:W-:-:S02]  /*03e0*/  ISETP.GE.U32.AND P6, PT, R16, 0x2, PT ;  /* 0x000000021000780c */ /* 0x000fc40003fc6070 */
[----:B------:R-:W-:Y:S01]  /*03f0*/  SHF.R.S32.HI R6, RZ, 0x1f, R5 ;  /* 0x0000001fff067819 */ /* 0x000fe20000011405 */
[----:B------:R-:W-:Y:S01]  /*0400*/  IMAD.IADD R4, R4, 0x1, -R13 ;  /* 0x0000000104047824 */ /* 0x000fe200078e0a0d */
[----:B------:R-:W3:Y:S01]  /*0410*/  LDC R14, c[0x0][0x140] ;  /* 0x00005000ff0e7b82 */ /* 0x000ee20000000800 */
[----:B------:R-:W-:Y:S02]  /*0420*/  ISETP.NE.AND P4, PT, R3, RZ, PT ;  /* 0x000000ff0300720c */ /* 0x000fe40003f85270 */
[----:B------:R-:W-:Y:S02]  /*0430*/  LEA.HI R6, R6, R5, RZ, 0x3 ;  /* 0x0000000506067211 */ /* 0x000fe400078f18ff */
[----:B-----5:R-:W-:Y:S02]  /*0440*/  ISETP.NE.OR P0, PT, R2, RZ, !P0 ;  /* 0x000000ff0200720c */ /* 0x020fe40004705670 */
[--C-:B------:R-:W-:Y:S02]  /*0450*/  SHF.R.S32.HI R2, RZ, 0x3, R6.reuse ;  /* 0x00000003ff027819 */ /* 0x100fe40000011406 */
[----:B------:R-:W-:-:S02]  /*0460*/  SHF.R.S32.HI R11, RZ, 0x1f, R6 ;  /* 0x0000001fff0b7819 */ /* 0x000fc40000011406 */
[----:B0-----:R-:W-:Y:S02]  /*0470*/  I2FP.F32.U32 R6, UR8 ;  /* 0x0000000800067c45 */ /* 0x001fe40008201000 */
[----:B------:R-:W-:-:S03]  /*0480*/  LEA.HI R11, R11, R2, RZ, 0x2 ;  /* 0x000000020b0b7211 */ /* 0x000fc600078f10ff */
[----:B------:R-:W-:Y:S01]  /*0490*/  FMUL R6, R6, UR4 ;  /* 0x0000000406067c20 */ /* 0x000fe20008400000 */
[----:B------:R-:W-:Y:S01]  /*04a0*/  LOP3.LUT R11, R11, 0xfffffffc, RZ, 0xc0, !PT ;  /* 0xfffffffc0b0b7812 */ /* 0x000fe200078ec0ff */
[----:B------:R-:W-:Y:S01]  /*04b0*/  VOTEU.ALL UP0, P0 ;  /* 0x00000000003f7886 */ /* 0x000fe20000000000 */
[----:B------:R-:W-:Y:S01]  /*04c0*/  ULDC UR4, c[0x0][0x154] ;  /* 0x0000550000047ab9 */ /* 0x000fe20000000800 */
[----:B------:R-:W-:Y:S02]  /*04d0*/  VOTEU.ALL UP1, P0 ;  /* 0x00000000003f7886 */ /* 0x000fe40000020000 */
[----:B------:R-:W-:Y:S01]  /*04e0*/  IMAD.IADD R11, R2, 0x1, -R11 ;  /* 0x00000001020b7824 */ /* 0x000fe200078e0a0b */
[----:B------:R-:W0:Y:S01]  /*04f0*/  F2I.U32.TRUNC.NTZ R6, R6 ;  /* 0x0000000600067305 */ /* 0x000e22000020f000 */
[----:B-1----:R-:W-:Y:S01]  /*0500*/  I2FP.F32.U32 R2, R8 ;  /* 0x0000000800027245 */ /* 0x002fe20000201000 */
[----:B------:R-:W1:Y:S01]  /*0510*/  @!UP0 S2UR UR7, SR_CgaCtaId ;  /* 0x00000000000789c3 */ /* 0x000e620000008800 */
[----:B------:R-:W-:Y:S01]  /*0520*/  IMAD R4, R4, 0x4, R11 ;  /* 0x0000000404047824 */ /* 0x000fe200078e020b */
[----:B------:R-:W-:Y:S01]  /*0530*/  @!UP0 UMOV UR6, 0x400 ;  /* 0x0000040000068882 */ /* 0x000fe20000000000 */
[----:B---3--:R-:W-:Y:S01]  /*0540*/  ISETP.EQ.U32.AND P2, PT, R14, 0x1, PT ;  /* 0x000000010e00780c */ /* 0x008fe20003f42070 */
[----:B------:R-:W-:Y:S01]  /*0550*/  FMUL R10, R2, UR4 ;  /* 0x00000004020a7c20 */ /* 0x000fe20008400000 */
[----:B------:R-:W-:Y:S01]  /*0560*/  SHF.R.S32.HI R2, RZ, 0x1f, R7 ;  /* 0x0000001fff027819 */ /* 0x000fe20000011407 */
[----:B------:R-:W-:Y:S01]  /*0570*/  UMOV UR4, 0x20 ;  /* 0x0000002000047882 */ /* 0x000fe20000000000 */
[----:B------:R-:W-:Y:S01]  /*0580*/  SHF.R.S32.HI R11, RZ, 0x1f, R4 ;  /* 0x0000001fff0b7819 */ /* 0x000fe20000011404 */
[----:B------:R-:W-:-:S04]  /*0590*/  @!UP0 UIADD3 UR4, -UR4, 0x100000, URZ ;  /* 0x0010000004048890 */ /* 0x000fc8000fffe13f */
[----:B------:R-:W-:Y:S02]  /*05a0*/  @!UP0 USHF.L.U32 UR5, UR4, 0xb, URZ ;  /* 0x0000000b04058899 */ /* 0x000fe4000800063f */
[----:B------:R-:W-:Y:S01]  /*05b0*/  @!UP0 USHF.L.U32 UR4, UR4, 0x1, URZ ;  /* 0x0000000104048899 */ /* 0x000fe2000800063f */
[----:B------:R-:W-:Y:S01]  /*05c0*/  LEA.HI R2, R2, R7, RZ, 0x2 ;  /* 0x0000000702027211 */ /* 0x000fe200078f10ff */
[----:B------:R-:W3:Y:S01]  /*05d0*/  F2I.U32.TRUNC.NTZ R10, R10 ;  /* 0x0000000a000a7305 */ /* 0x000ee2000020f000 */
[----:B------:R-:W-:Y:S01]  /*05e0*/  LEA.HI R11, R11, R4, RZ, 0x2 ;  /* 0x000000040b0b7211 */ /* 0x000fe200078f10ff */
[----:B0-----:R-:W-:Y:S01]  /*05f0*/  IMAD.MOV R13, RZ, RZ, -R6 ;  /* 0x000000ffff0d7224 */ /* 0x001fe200078e0a06 */
[----:B------:R-:W-:Y:S02]  /*0600*/  LOP3.LUT R2, R2, 0xfffffffc, RZ, 0xc0, !PT ;  /* 0xfffffffc02027812 */ /* 0x000fe400078ec0ff */
[----:B------:R-:W-:Y:S01]  /*0610*/  LOP3.LUT R11, R11, 0xfffffffc, RZ, 0xc0, !PT ;  /* 0xfffffffc0b0b7812 */ /* 0x000fe200078ec0ff */
[----:B--2---:R-:W-:-:S02]  /*0620*/  IMAD R12, R12, R13, UR8 ;  /* 0x000000080c0c7e24 */ /* 0x004fc4000f8e020d */
[----:B------:R-:W0:Y:S01]  /*0630*/  LDC R13, c[0x0][0x148] ;  /* 0x00005200ff0d7b82 */ /* 0x000e220000000800 */
[----:B------:R-:W-:Y:S02]  /*0640*/  IMAD.IADD R7, R7, 0x1, -R2 ;  /* 0x0000000107077824 */ /* 0x000fe400078e0a02 */
[C---:B------:R-:W-:Y:S01]  /*0650*/  IMAD.IADD R11, R4.reuse, 0x1, -R11 ;  /* 0x00000001040b7824 */ /* 0x040fe200078e0a0b */
[----:B-1----:R-:W-:Y:S01]  /*0660*/  @!UP0 ULEA UR6, UR7, UR6, 0x18 ;  /* 0x0000000607068291 */ /* 0x002fe2000f8ec03f */
[----:B---3--:R-:W-:Y:S01]  /*0670*/  IMAD.MOV R20, RZ, RZ, -R10 ;  /* 0x000000ffff147224 */ /* 0x008fe200078e0a0a */
[----:B------:R-:W-:Y:S01]  /*0680*/  ISETP.NE.AND P1, PT, R7, 0x3, PT ;  /* 0x000000030700780c */ /* 0x000fe20003f25270 */
[----:B------:R-:W-:Y:S01]  /*0690*/  VOTEU.ALL UP0, P0 ;  /* 0x00000000003f7886 */ /* 0x000fe20000000000 */
[----:B------:R-:W-:Y:S01]  /*06a0*/  ISETP.NE.AND P3, PT, R11, R12, PT ;  /* 0x0000000c0b00720c */ /* 0x000fe20003f65270 */
[----:B------:R-:W-:Y:S01]  /*06b0*/  IMAD.SHL.U32 R11, R4, 0x4, RZ ;  /* 0x00000004040b7824 */ /* 0x000fe200078e00ff */
[----:B------:R-:W-:Y:S01]  /*06c0*/  LOP3.LUT P0, RZ, R5, 0x7, RZ, 0xc0, !PT ;  /* 0x0000000705ff7812 */ /* 0x000fe2000780c0ff */
[----:B------:R-:W-:Y:S01]  /*06d0*/  IMAD.MOV.U32 R5, RZ, RZ, 0x1 ;  /* 0x00000001ff057424 */ /* 0x000fe200078e00ff */
[----:B------:R-:W-:-:S02]  /*06e0*/  ISETP.EQ.OR P1, PT, R7, RZ, !P1 ;  /* 0x000000ff0700720c */ /* 0x000fc40004f22670 */
[----:B------:R-:W-:Y:S02]  /*06f0*/  LOP3.LUT R6, R4, 0xc, R11, 0x78, !PT ;  /* 0x0000000c04067812 */ /* 0x000fe400078e780b */
[----:B------:R-:W-:Y:S01]  /*0700*/  ISETP.EQ.AND P1, PT, R3, RZ, P1 ;  /* 0x000000ff0300720c */ /* 0x000fe20000f22270 */
[----:B------:R-:W1:Y:S02]  /*0710*/  FENCE.VIEW.ASYNC.S ;  /* 0x00000000000073c6 */ /* 0x000e640000000000 */
[----:B-1----:R1:W2:Y:S01]  /*0720*/  @!UP0 SYNCS.EXCH.64 URZ, [UR6+0x60], UR4 ;  /* 0x00006004063f85b2 */ /* 0x0022a20008000100 */
[----:B------:R-:W-:Y:S02]  /*0730*/  ISETP.LT.U32.AND P0, PT, R6, 0x4, !P0 ;  /* 0x000000040600780c */ /* 0x000fe40004701070 */
[----:B------:R-:W-:Y:S02]  /*0740*/  SEL R4, RZ, 0x1, !P1 ;  /* 0x00000001ff047807 */ /* 0x000fe40004800000 */
[----:B------:R-:W-:Y:S01]  /*0750*/  @P3 SHF.R.S32.HI R11, RZ, 0x1f, R6 ;  /* 0x0000001fff0b3819 */ /* 0x000fe20000011406 */
[----:B0-----:R-:W-:Y:S01]  /*0760*/  IMAD R2, R13, R20, R8 ;  /* 0x000000140d027224 */ /* 0x001fe200078e0208 */
[----:B------:R-:W-:-:S02]  /*0770*/  SEL R4, R4, 0x2, P6 ;  /* 0x0000000204047807 */ /* 0x000fc40003000000 */
[----:B------:R-:W-:-:S04]  /*0780*/  @P3 LEA.HI R11, R11, R6, RZ, 0x2 ;  /* 0x000000060b0b3211 */ /* 0x000fc800078f10ff */
[----:B------:R-:W-:Y:S01]  /*0790*/  @P3 SHF.R.S32.HI R11, RZ, 0x2, R11 ;  /* 0x00000002ff0b3819 */ /* 0x000fe2000001140b */
[----:B------:R1:W0:Y:S03]  /*07a0*/  @!UP1 SYNCS.EXCH.64 URZ, [UR6+0x68], UR4 ;  /* 0x00006804063f95b2 */ /* 0x0002260008000100 */
[----:B------:R-:W-:Y:S01]  /*07b0*/  @P3 ISETP.NE.AND P5, PT, R11, R2, PT ;  /* 0x000000020b00320c */ /* 0x000fe20003fa5270 */
[----:B------:R-:W-:Y:S01]  /*07c0*/  NOP ;  /* 0x0000000000007918 */ /* 0x000fe20000000000 */
[----:B------:R-:W-:Y:S02]  /*07d0*/  SEL R2, RZ, 0x1, !P0 ;  /* 0x00000001ff027807 */ /* 0x000fe40004000000 */
[----:B------:R-:W-:-:S04]  /*07e0*/  @P3 SEL R5, RZ, 0x1, P5 ;  /* 0x00000001ff053807 */ /* 0x000fc80002800000 */
[----:B------:R-:W-:Y:S01]  /*07f0*/  LOP3.LUT R5, R5, R2, RZ, 0xc0, !PT ;  /* 0x0000000205057212 */ /* 0x000fe200078ec0ff */
[----:B-12---:R-:W-:Y:S06]  /*0800*/  @!P2 BRA `(.L_x_3) ;  /* 0x000000000008a947 */ /* 0x006fec0003800000 */
[----:B0---4-:R-:W-:Y:S01]  /*0810*/  UCGABAR_ARV ;  /* 0x00000000000079c7 */ /* 0x011fe20008000000 */
[----:B------:R-:W-:Y:S05]  /*0820*/  BRA `(.L_x_4) ;  /* 0x0000000000047947 */ /* 0x000fea0003800000 */
.L_x_3:
[----:B0---4-:R-:W-:Y:S01]  /*0830*/  NOP ;  /* 0x0000000000007918 */ /* 0x011fe20000000000 */
.L_x_4:
[----:B------:R-:W0:Y:S01]  /*0840*/  LDC R2, c[0x0][0x65c] ;  /* 0x00019700ff027b82 */ /* 0x000e220000000800 */
[----:B------:R-:W-:Y:S01]  /*0850*/  IMAD.MOV.U32 R3, RZ, RZ, RZ ;  /* 0x000000ffff037224 */ /* 0x000fe200078e00ff */
[----:B0-----:R-:W-:Y:S01]  /*0860*/  ISETP.NE.AND P3, PT, R2, 0x1, PT ;  /* 0x000000010200780c */ /* 0x001fe20003f65270 */
[----:B------:R-:W-:-:S12]  /*0870*/  IMAD.U32 R2, RZ, RZ, UR8 ;  /* 0x00000008ff027e24 */ /* 0x000fd8000f8e00ff */
[----:B------:R-:W0:Y:S01]  /*0880*/  @P3 LDC R15, c[0x0][0x10] ;  /* 0x00000400ff0f3b82 */ /* 0x000e220000000800 */
[----:B------:R-:W-:Y:S02]  /*0890*/  @P3 IMAD.MOV.U32 R9, RZ, RZ, RZ ;  /* 0x000000ffff093224 */ /* 0x000fe400078e00ff */
[----:B------:R-:W-:-:S05]  /*08a0*/  @P3 IMAD.MOV.U32 R17, RZ, RZ, RZ ;  /* 0x000000ffff113224 */ /* 0x000fca00078e00ff */
[----:B------:R-:W1:Y:S01]  /*08b0*/  @!P3 LDC R11, c[0x0][0xc] ;  /* 0x00000300ff0bbb82 */ /* 0x000e620000000800 */
[----:B0-----:R-:W-:-:S04]  /*08c0*/  @P3 IMAD.WIDE.U32 R14, R15, UR8, R8 ;  /* 0x000000080f0e3c25 */ /* 0x001fc8000f8e0008 */
[----:B-1----:R-:W-:-:S04]  /*08d0*/  @!P3 IMAD.WIDE.U32 R10, R8, R11, R2 ;  /* 0x0000000b080ab225 */ /* 0x002fc800078e0002 */
[----:B------:R-:W-:Y:S02]  /*08e0*/  @P3 IMAD.MOV.U32 R2, RZ, RZ, R14 ;  /* 0x000000ffff023224 */ /* 0x000fe400078e000e */
[----:B------:R-:W-:Y:S02]  /*08f0*/  @P3 IMAD.IADD R3, R15, 0x1, R17 ;  /* 0x000000010f033824 */ /* 0x000fe400078e0211 */
[----:B------:R-:W-:Y:S02]  /*0900*/  @!P3 IMAD.MOV.U32 R2, RZ, RZ, R10 ;  /* 0x000000ffff02b224 */ /* 0x000fe400078e000a */
[----:B------:R-:W-:Y:S01]  /*0910*/  @!P3 IMAD.MOV.U32 R3, RZ, RZ, R11 ;  /* 0x000000ffff03b224 */ /* 0x000fe200078e000b */
[----:B------:R-:W-:Y:S06]  /*0920*/  @!P2 BRA `(.L_x_5) ;  /* 0x00000000000ca947 */ /* 0x000fec0003800000 */
[----:B------:R-:W-:Y:S01]  /*0930*/  UCGABAR_WAIT ;  /* 0x0000000000007dc7 */ /* 0x000fe20008000000 */
[----:B------:R-:W-:Y:S01]  /*0940*/  CCTL.IVALL ;  /* 0x00000000ff00798f */ /* 0x000fe20002000000 */
[----:B------:R-:W-:Y:S05]  /*0950*/  BRA `(.L_x_6) ;  /* 0x0000000000047947 */ /* 0x000fea0003800000 */
.L_x_5:
[----:B------:R-:W-:Y:S06]  /*0960*/  BAR.SYNC.DEFER_BLOCKING 0x0 ;  /* 0x0000000000007b1d */ /* 0x000fec0000010000 */
.L_x_6:
[----:B------:R-:W-:Y:S05]  /*0970*/  @!P4 BRA `(.L_x_7) ;  /* 0x000000780080c947 */ /* 0x000fea0003800000 */
[----:B------:R-:W-:-:S13]  /*0980*/  ISETP.GT.U32.AND P0, PT, R16, 0x1, PT ;  /* 0x000000011000780c */ /* 0x000fda0003f04070 */
[----:B------:R-:W-:Y:S05]  /*0990*/  @P0 EXIT ;  /* 0x000000000000094d */ /* 0x000fea0003800000 */
[----:B------:R-:W-:Y:S01]  /*09a0*/  ULDC.64 UR4, c[0x0][0x650] ;  /* 0x0001940000047ab9 */ /* 0x000fe20000000a00 */
[----:B------:R-:W-:Y:S01]  /*09b0*/  PRMT R14, RZ, 0x7610, R14 ;  /* 0x00007610ff0e7816 */ /* 0x000fe2000000000e */
[----:B------:R-:W-:Y:S01]  /*09c0*/  IMAD.MOV.U32 R10, RZ, RZ, -0x1 ;  /* 0xffffffffff0a7424 */ /* 0x000fe200078e00ff */
[----:B------:R-:W-:Y:S01]  /*09d0*/  ISETP.GE.U32.AND P0, PT, R2, UR4, PT ;  /* 0x0000000402007c0c */ /* 0x000fe2000bf06070 */
[----:B------:R-:W-:Y:S02]  /*09e0*/  IMAD.MOV.U32 R11, RZ, RZ, -0x1 ;  /* 0xffffffffff0b7424 */ /* 0x000fe400078e00ff */
[----:B------:R-:W-:Y:S01]  /*09f0*/  IMAD.MOV.U32 R7, RZ, RZ, -0x1 ;  /* 0xffffffffff077424 */ /* 0x000fe200078e00ff */
[----:B------:R-:W-:-:S13]  /*0a00*/  ISETP.GE.U32.AND.EX P0, PT, R3, UR5, PT, P0 ;  /* 0x0000000503007c0c */ /* 0x000fda000bf06100 */
[----:B------:R-:W-:Y:S05]  /*0a10*/  @P0 BRA `(.L_x_8) ;  /* 0x0000000400280947 */ /* 0x000fea0003800000 */
[----:B------:R-:W0:Y:S01]  /*0a20*/  LDC.64 R22, c[0x0][0x628] ;  /* 0x00018a00ff167b82 */ /* 0x000e220000000a00 */
[----:B------:R-:W-:Y:S02]  /*0a30*/  IMAD.MOV.U32 R10, RZ, RZ, R2 ;  /* 0x000000ffff0a7224 */ /* 0x000fe400078e0002 */
[----:B------:R-:W-:-:S05]  /*0a40*/  IMAD.MOV.U32 R11, RZ, RZ, R3 ;  /* 0x000000ffff0b7224 */ /* 0x000fca00078e0003 */
[----:B------:R-:W1:Y:S08]  /*0a50*/  LDC R18, c[0x0][0x630] ;  /* 0x00018c00ff127b82 */ /* 0x000e700000000800 */
[----:B------:R-:W2:Y:S01]  /*0a60*/  LDC.64 R24, c[0x0][0x620] ;  /* 0x00018800ff187b82 */ /* 0x000ea20000000a00 */
[----:B0-----:R-:W-:-:S04]  /*0a70*/  ISETP.NE.U32.AND P0, PT, R22, RZ, PT ;  /* 0x000000ff1600720c */ /* 0x001fc80003f05070 */
[----:B------:R-:W-:-:S13]  /*0a80*/  ISETP.NE.AND.EX P0, PT, R23, RZ, PT, P0 ;  /* 0x000000ff1700720c */ /* 0x000fda0003f05300 */
[----:B-12---:R-:W-:Y:S05]  /*0a90*/  @!P0 BRA `(.L_x_9) ;  /* 0x0000000000288947 */ /* 0x006fea0003800000 */
[----:B------:R-:W0:Y:S02]  /*0aa0*/  LDC R7, c[0x0][0x634] ;  /* 0x00018d00ff077b82 */ /* 0x000e240000000800 */
[----:B0-----:R-:W-:-:S05]  /*0ab0*/  IADD3 R7, P0, R2, R7, RZ ;  /* 0x0000000702077210 */ /* 0x001fca0007f1e0ff */
[----:B------:R-:W-:-:S04]  /*0ac0*/  IMAD.X R19, RZ, RZ, R3, P0 ;  /* 0x000000ffff137224 */ /* 0x000fc800000e0603 */
[----:B------:R-:W-:-:S04]  /*0ad0*/  IMAD.WIDE.U32 R10, R19, R22, RZ ;  /* 0x00000016130a7225 */ /* 0x000fc800078e00ff */
[----:B------:R-:W-:-:S04]  /*0ae0*/  IMAD.WIDE.U32 R14, P0, R7, R23, R10 ;  /* 0x00000017070e7225 */ /* 0x000fc8000780000a */
[----:B------:R-:W-:-:S04]  /*0af0*/  IMAD.WIDE.U32 R10, R7, R22, RZ ;  /* 0x00000016070a7225 */ /* 0x000fc800078e00ff */
[----:B------:R-:W-:Y:S01]  /*0b00*/  IMAD.X R17, RZ, RZ, RZ, P0 ;  /* 0x000000ffff117224 */ /* 0x000fe200000e06ff */
[----:B------:R-:W-:Y:S01]  /*0b10*/  IADD3 RZ, P0, R11, R14, RZ ;  /* 0x0000000e0bff7210 */ /* 0x000fe20007f1e0ff */
[----:B------:R-:W-:-:S04]  /*0b20*/  IMAD.MOV.U32 R16, RZ, RZ, R15 ;  /* 0x000000ffff107224 */ /* 0x000fc800078e000f */
[----:B------:R-:W-:-:S08]  /*0b30*/  IMAD.WIDE.U32.X R10, R19, R23, R16, P0 ;  /* 0x00000017130a7225 */ /* 0x000fd000000e0410 */
.L_x_9:
[----:B------:R-:W0:Y:S01]  /*0b40*/  LDC.64 R26, c[0x0][0x640] ;  /* 0x00019000ff1a7b82 */ /* 0x000e220000000a00 */
[--C-:B------:R-:W-:Y:S01]  /*0b50*/  SHF.R.U64 R28, R10, R18, R11.reuse ;  /* 0x000000120a1c7219 */ /* 0x100fe2000000120b */
[----:B------:R-:W-:Y:S01]  /*0b60*/  IMAD R29, R13, R20, R8 ;  /* 0x000000140d1d7224 */ /* 0x000fe200078e0208 */
[----:B------:R-:W-:Y:S01]  /*0b70*/  SHF.R.U32.HI R7, RZ, R18, R11 ;  /* 0x00000012ff077219 */ /* 0x000fe2000001160b */
[----:B------:R-:W-:Y:S01]  /*0b80*/  IMAD.MOV.U32 R23, RZ, RZ, 0x1 ;  /* 0x00000001ff177424 */ /* 0x000fe200078e00ff */
[----:B------:R-:W-:-:S03]  /*0b90*/  IADD3 R9, P0, RZ, -R28, RZ ;  /* 0x8000001cff097210 */ /* 0x000fc60007f1e0ff */
[----:B------:R-:W1:Y:S02]  /*0ba0*/  LDC R16, c[0x0][0x618] ;  /* 0x00018600ff107b82 */ /* 0x000e640000000800 */
[----:B------:R-:W-:Y:S02]  /*0bb0*/  IMAD.X R7, RZ, RZ, ~R7, P0 ;  /* 0x000000ffff077224 */ /* 0x000fe400000e0e07 */
[----:B------:R-:W-:-:S04]  /*0bc0*/  IMAD.WIDE.U32 R10, R9, R24, R2 ;  /* 0x00000018090a7225 */ /* 0x000fc800078e0002 */
[----:B------:R-:W2:Y:S01]  /*0bd0*/  LDC R15, c[0x0][0x608] ;  /* 0x00018200ff0f7b82 */ /* 0x000ea20000000800 */
[----:B------:R-:W-:-:S04]  /*0be0*/  IMAD R14, R7, R24, RZ ;  /* 0x00000018070e7224 */ /* 0x000fc800078e02ff */
[----:B------:R-:W-:-:S03]  /*0bf0*/  IMAD R7, R9, R25, R14 ;  /* 0x0000001909077224 */ /* 0x000fc600078e020e */
[----:B------:R-:W3:Y:S01]  /*0c00*/  LDC R22, c[0x0][0x658] ;  /* 0x00019600ff167b82 */ /* 0x000ee20000000800 */
[----:B------:R-:W-:Y:S01]  /*0c10*/  IMAD.IADD R7, R11, 0x1, R7 ;  /* 0x000000010b077824 */ /* 0x000fe200078e0207 */
[----:B0-----:R-:W-:-:S04]  /*0c20*/  ISETP.NE.U32.AND P0, PT, R26, RZ, PT ;  /* 0x000000ff1a00720c */ /* 0x001fc80003f05070 */
[----:B------:R-:W-:Y:S02]  /*0c30*/  ISETP.NE.AND.EX P0, PT, R27, RZ, PT, P0 ;  /* 0x000000ff1b00720c */ /* 0x000fe40003f05300 */
[----:B------:R-:W0:Y:S01]  /*0c40*/  LDC R18, c[0x0][0x600] ;  /* 0x00018000ff127b82 */ /* 0x000e220000000800 */
[-CC-:B-1----:R-:W-:Y:S02]  /*0c50*/  SHF.R.U64 R19, R10, R16.reuse, R7.reuse ;  /* 0x000000100a137219 */ /* 0x182fe40000001207 */
[----:B------:R-:W-:Y:S01]  /*0c60*/  SHF.R.U32.HI R10, RZ, R16, R7 ;  /* 0x00000010ff0a7219 */ /* 0x000fe20000011607 */
[----:B------:R-:W-:-:S04]  /*0c70*/  IMAD.MOV.U32 R7, RZ, RZ, -0x1 ;  /* 0xffffffffff077424 */ /* 0x000fc800078e00ff */
[----:B------:R-:W1:Y:S01]  /*0c80*/  LDC R21, c[0x0][0x648] ;  /* 0x00019200ff157b82 */ /* 0x000e620000000800 */
[-CC-:B--2---:R-:W-:Y:S02]  /*0c90*/  SHF.R.U64 R16, R19, R15.reuse, R10.reuse ;  /* 0x0000000f13107219 */ /* 0x184fe4000000120a */
[----:B------:R-:W-:-:S05]  /*0ca0*/  SHF.R.U32.HI R9, RZ, R15, R10 ;  /* 0x0000000fff097219 */ /* 0x000fca000001160a */
[----:B------:R-:W2:Y:S01]  /*0cb0*/  LDC R24, c[0x0][0x638] ;  /* 0x00018e00ff187b82 */ /* 0x000ea20000000800 */
[-CC-:B---3--:R-:W-:Y:S02]  /*0cc0*/  SHF.R.U64 R20, R16, R22.reuse, R9.reuse ;  /* 0x0000001610147219 */ /* 0x188fe40000001209 */
[-C--:B------:R-:W-:Y:S02]  /*0cd0*/  SHF.L.U32 R7, R7, R22.reuse, RZ ;  /* 0x0000001607077219 */ /* 0x080fe400000006ff */
[----:B------:R-:W-:Y:S01]  /*0ce0*/  SHF.R.U32.HI R9, RZ, R22, R9 ;  /* 0x00000016ff097219 */ /* 0x000fe20000011609 */
[----:B------:R-:W-:Y:S01]  /*0cf0*/  IMAD.MOV.U32 R8, RZ, RZ, R20 ;  /* 0x000000ffff087224 */ /* 0x000fe200078e0014 */
[----:B------:R-:W-:Y:S01]  /*0d00*/  LOP3.LUT R13, RZ, R7, RZ, 0x33, !PT ;  /* 0x00000007ff0d7212 */ /* 0x000fe200078e33ff */
[----:B------:R-:W3:Y:S01]  /*0d10*/  LDC R25, c[0x0][0x610] ;  /* 0x00018400ff197b82 */ /* 0x000ee20000000800 */
[----:B------:R-:W-:Y:S05]  /*0d20*/  @!P0 BRA `(.L_x_10) ;  /* 0x0000000000288947 */ /* 0x000fea0003800000 */
[----:B------:R-:W4:Y:S02]  /*0d30*/  LDC R7, c[0x0][0x64c] ;  /* 0x00019300ff077b82 */ /* 0x000f240000000800 */
[----:B----4-:R-:W-:-:S05]  /*0d40*/  IADD3 R7, P0, R20, R7, RZ ;  /* 0x0000000714077210 */ /* 0x010fca0007f1e0ff */
        /* <DEDUP_REMOVED lines=8> */
.L_x_10:
[----:B-1----:R-:W-:Y:S01]  /*0dd0*/  SHF.R.U64 R9, R8, R21, R9 ;  /* 0x0000001508097219 */ /* 0x002fe20000001209 */
[----:B0-----:R-:W-:Y:S01]  /*0de0*/  VIADD R10, R18, 0xffffffff ;  /* 0xffffffff120a7836 */ /* 0x001fe20000000000 */
[----:B------:R-:W-:Y:S01]  /*0df0*/  SHF.L.U32 R7, R23, R22, RZ ;  /* 0x0000001617077219 */ /* 0x000fe200000006ff */
[----:B------:R-:W-:Y:S01]  /*0e00*/  IMAD.MOV.U32 R14, RZ, RZ, 0x1 ;  /* 0x00000001ff0e7424 */ /* 0x000fe200078e00ff */
[----:B------:R-:W-:Y:S01]  /*0e10*/  LOP3.LUT R8, R16, R13, RZ, 0xc0, !PT ;  /* 0x0000000d10087212 */ /* 0x000fe200078ec0ff */
[----:B------:R-:W-:Y:S01]  /*0e20*/  IMAD.MOV R11, RZ, RZ, -R9 ;  /* 0x000000ffff0b7224 */ /* 0x000fe200078e0a09 */
[----:B------:R-:W-:Y:S02]  /*0e30*/  SEL R12, R12, R29, !P3 ;  /* 0x0000001d0c0c7207 */ /* 0x000fe40005800000 */
[----:B------:R-:W-:Y:S01]  /*0e40*/  LOP3.LUT R10, R19, R10, RZ, 0xc0, !PT ;  /* 0x0000000a130a7212 */ /* 0x000fe200078ec0ff */
[----:B------:R-:W-:Y:S02]  /*0e50*/  IMAD R9, R7, R9, R8 ;  /* 0x0000000907097224 */ /* 0x000fe400078e0208 */
[----:B--2---:R-:W-:-:S02]  /*0e60*/  IMAD R7, R11, R24, R20 ;  /* 0x000000180b077224 */ /* 0x004fc400078e0214 */
[----:B---3--:R-:W-:Y:S02]  /*0e70*/  IMAD R12, R9, R25, R12 ;  /* 0x00000019090c7224 */ /* 0x008fe400078e020c */
[----:B------:R-:W-:-:S05]  /*0e80*/  IMAD R7, R7, R18, R10 ;  /* 0x0000001207077224 */ /* 0x000fca00078e020a */
[----:B------:R-:W-:Y:S02]  /*0e90*/  SEL R11, R7, R12, !P3 ;  /* 0x0000000c070b7207 */ /* 0x000fe40005800000 */
[----:B------:R-:W-:Y:S01]  /*0ea0*/  SEL R10, R12, R7, !P3 ;  /* 0x000000070c0a7207 */ /* 0x000fe20005800000 */
[----:B------:R-:W-:-:S07]  /*0eb0*/  IMAD.MOV.U32 R7, RZ, RZ, R28 ;  /* 0x000000ffff077224 */ /* 0x000fce00078e001c */
.L_x_8:
[----:B------:R-:W-:-:S08]  /*0ec0*/  NOP ;  /* 0x0000000000007918 */ /* 0x000fd00000000000 */
[----:B------:R-:W0:Y:S02]  /*0ed0*/  USETMAXREG.TRY_ALLOC.CTAPOOL UP0, 0xe8 ;  /* 0x000000e8000079c8 */ /* 0x000e240008000600 */
[----:B0-----:R-:W-:-:S13]  /*0ee0*/  PLOP3.LUT P0, PT, PT, PT, UP0, 0x80, 0x0 ;  /* 0x000000000000781c */ /* 0x001fda0003f0f008 */
[----:B------:R-:W-:Y:S05]  /*0ef0*/  @!P0 BRA `(.L_x_8) ;  /* 0xfffffffc00f08947 */ /* 0x000fea000383ffff */
[----:B------:R-:W-:Y:S01]  /*0f00*/  ULDC.64 UR4, c[0x0][0x598] ;  /* 0x0001660000047ab9 */ /* 0x000fe20000000a00 */
[----:B------:R-:W-:Y:S01]  /*0f10*/  ULDC.64 UR20, c[0x0][0x208] ;  /* 0x0000820000147ab9 */ /* 0x000fe20000000a00 */
[----:B------:R-:W-:-:S04]  /*0f20*/  ISETP.NE.U32.AND P0, PT, RZ, UR4, PT ;  /* 0x00000004ff007c0c */ /* 0x000fc8000bf05070 */
[----:B------:R-:W-:-:S13]  /*0f30*/  ISETP.NE.AND.EX P0, PT, RZ, UR5, PT, P0 ;  /* 0x00000005ff007c0c */ /* 0x000fda000bf05300 */
[----:B------:R-:W-:Y:S05]  /*0f40*/  @!P0 BRA `(.L_x_11) ;  /* 0x00000000001c8947 */ /* 0x000fea0003800000 */
[----:B------:R-:W0:Y:S02]  /*0f50*/  LDC.64 R8, c[0x0][0x598] ;  /* 0x00016600ff087b82 */ /* 0x000e240000000a00 */
[----:B0-----:R-:W2:Y:S02]  /*0f60*/  LDG.E.64 R8, desc[UR20][R8.64] ;  /* 0x0000001408087981 */ /* 0x001ea4000c1e1b00 */
[----:B--2---:R-:W-:-:S04]  /*0f70*/  ISETP.NE.U32.AND P0, PT, R8, RZ, PT ;  /* 0x000000ff0800720c */ /* 0x004fc80003f05070 */
[----:B------:R-:W-:-:S13]  /*0f80*/  ISETP.NE.AND.EX P0, PT, R9, RZ, PT, P0 ;  /* 0x000000ff0900720c */ /* 0x000fda0003f05300 */
[----:B------:R-:W-:Y:S05]  /*0f90*/  @!P0 BRA `(.L_x_11) ;  /* 0x0000000000088947 */ /* 0x000fea0003800000 */
[----:B------:R0:W5:Y:S01]  /*0fa0*/  LD.E R8, desc[UR20][R8.64] ;  /* 0x0000001408087980 */ /* 0x000162000c101900 */
[----:B------:R-:W-:Y:S05]  /*0fb0*/  BRA `(.L_x_12) ;  /* 0x0000000000207947 */ /* 0x000fea0003800000 */
.L_x_11:
[----:B------:R-:W-:Y:S02]  /*0fc0*/  ULDC.64 UR4, c[0x0][0x588] ;  /* 0x0001620000047ab9 */ /* 0x000fe40000000a00 */
[----:B------:R-:W-:-:S04]  /*0fd0*/  ISETP.NE.U32.AND P0, PT, RZ, UR4, PT ;  /* 0x00000004ff007c0c */ /* 0x000fc8000bf05070 */
[----:B------:R-:W-:-:S13]  /*0fe0*/  ISETP.NE.AND.EX P0, PT, RZ, UR5, PT, P0 ;  /* 0x00000005ff007c0c */ /* 0x000fda000bf05300 */
[----:B------:R-:W-:Y:S05]  /*0ff0*/  @!P0 BRA `(.L_x_13) ;  /* 0x00000000000c8947 */ /* 0x000fea0003800000 */
[----:B------:R-:W0:Y:S02]  /*1000*/  LDC.64 R8, c[0x0][0x588] ;  /* 0x00016200ff087b82 */ /* 0x000e240000000a00 */
[----:B0-----:R1:W5:Y:S01]  /*1010*/  LDG.E R8, desc[UR20][R8.64] ;  /* 0x0000001408087981 */ /* 0x001362000c1e1900 */
[----:B------:R-:W-:Y:S05]  /*1020*/  BRA `(.L_x_12) ;  /* 0x0000000000047947 */ /* 0x000fea0003800000 */
.L_x_13:
[----:B------:R-:W2:Y:S02]  /*1030*/  LDC R8, c[0x0][0x580] ;  /* 0x00016000ff087b82 */ /* 0x000ea40000000800 */
.L_x_12:
[----:B------:R-:W-:Y:S02]  /*1040*/  ULDC.64 UR4, c[0x0][0x5a0] ;  /* 0x0001680000047ab9 */ /* 0x000fe40000000a00 */
[----:B------:R-:W-:-:S04]  /*1050*/  ISETP.NE.U32.AND P0, PT, RZ, UR4, PT ;  /* 0x00000004ff007c0c */ /* 0x000fc8000bf05070 */
[----:B------:R-:W-:-:S13]  /*1060*/  ISETP.NE.AND.EX P0, PT, RZ, UR5, PT, P0 ;  /* 0x00000005ff007c0c */ /* 0x000fda000bf05300 */
[----:B------:R-:W-:Y:S05]  /*1070*/  @!P0 BRA `(.L_x_14) ;  /* 0x00000000001c8947 */ /* 0x000fea0003800000 */
[----:B------:R-:W3:Y:S02]  /*1080*/  LDC.64 R12, c[0x0][0x5a0] ;  /* 0x00016800ff0c7b82 */ /* 0x000ee40000000a00 */
[----:B---3--:R-:W3:Y:S02]  /*1090*/  LDG.E.64 R12, desc[UR20][R12.64] ;  /* 0x000000140c0c7981 */ /* 0x008ee4000c1e1b00 */
[----:B---3--:R-:W-:-:S04]  /*10a0*/  ISETP.NE.U32.AND P0, PT, R12, RZ, PT ;  /* 0x000000ff0c00720c */ /* 0x008fc80003f05070 */
[----:B------:R-:W-:-:S13]  /*10b0*/  ISETP.NE.AND.EX P0, PT, R13, RZ, PT, P0 ;  /* 0x000000ff0d00720c */ /* 0x000fda0003f05300 */
[----:B------:R-:W-:Y:S05]  /*10c0*/  @!P0 BRA `(.L_x_14) ;  /* 0x0000000000088947 */ /* 0x000fea0003800000 */
[----:B01----:R0:W5:Y:S01]  /*10d0*/  LD.E R9, desc[UR20][R12.64] ;  /* 0x000000140c097980 */ /* 0x003162000c101900 */
[----:B------:R-:W-:Y:S05]  /*10e0*/  BRA `(.L_x_15) ;  /* 0x0000000000207947 */ /* 0x000fea0003800000 */
.L_x_14:
[----:B------:R-:W-:Y:S02]  /*10f0*/  ULDC.64 UR4, c[0x0][0x590] ;  /* 0x0001640000047ab9 */ /* 0x000fe40000000a00 */
[----:B------:R-:W-:-:S04]  /*1100*/  ISETP.NE.U32.AND P0, PT, RZ, UR4, PT ;  /* 0x00000004ff007c0c */ /* 0x000fc8000bf05070 */
[----:B------:R-:W-:-:S13]  /*1110*/  ISETP.NE.AND.EX P0, PT, RZ, UR5, PT, P0 ;  /* 0x00000005ff007c0c */ /* 0x000fda000bf05300 */
[----:B------:R-:W-:Y:S05]  /*1120*/  @!P0 BRA `(.L_x_16) ;  /* 0x00000000000c8947 */ /* 0x000fea0003800000 */
[----:B------:R-:W0:Y:S02]  /*1130*/  LDC.64 R12, c[0x0][0x590] ;  /* 0x00016400ff0c7b82 */ /* 0x000e240000000a00 */
[----:B01----:R1:W5:Y:S01]  /*1140*/  LDG.E R9, desc[UR20][R12.64] ;  /* 0x000000140c097981 */ /* 0x003362000c1e1900 */
[----:B------:R-:W-:Y:S05]  /*1150*/  BRA `(.L_x_15) ;  /* 0x0000000000047947 */ /* 0x000fea0003800000 */
.L_x_16:
[----:B01----:R-:W3:Y:S02]  /*1160*/  LDC R9, c[0x0][0x584] ;  /* 0x00016100ff097b82 */ /* 0x003ee40000000800 */
.L_x_15:
[----:B------:R-:W-:-:S13]  /*1170*/  LOP3.LUT P0, RZ, R14, 0xff, RZ, 0xc0, !PT ;  /* 0x000000ff0eff7812 */ /* 0x000fda000780c0ff */
[----:B------:R-:W-:Y:S05]  /*1180*/  @!P0 EXIT ;  /* 0x000000000000894d */ /* 0x000fea0003800000 */
[----:B------:R-:W-:Y:S01]  /*1190*/  ULDC UR4, c[0x0][0x28c] ;  /* 0x0000a30000047ab9 */ /* 0x000fe20000000800 */
[----:B------:R-:W-:Y:S01]  /*11a0*/  LOP3.LUT R144, R4, 0x1, RZ, 0xfc, !PT ;  /* 0x0000000104907812 */ /* 0x000fe200078efcff */
[----:B------:R-:W-:-:S04]  /*11b0*/  UIADD3 UR4, UR4, 0x7f, URZ ;  /* 0x0000007f04047890 */ /* 0x000fc8000fffe03f */
[----:B------:R-:W-:-:S04]  /*11c0*/  USHF.R.S32.HI UR5, URZ, 0x1f, UR4 ;  /* 0x0000001f3f057899 */ /* 0x000fc80008011404 */
[----:B------:R-:W-:-:S03]  /*11d0*/  ULEA.HI UR5, UR5, UR4, URZ, 0x7 ;  /* 0x0000000405057291 */ /* 0x000fc6000f8f383f */
[----:B------:R-:W-:Y:S01]  /*11e0*/  UMOV UR4, URZ ;  /* 0x0000003f00047c82 */ /* 0x000fe20008000000 */
[----:B------:R-:W-:-:S03]  /*11f0*/  USHF.R.S32.HI UR9, URZ, 0x7, UR5 ;  /* 0x000000073f097899 */ /* 0x000fc60008011405 */
[----:B------:R-:W-:-:S09]  /*1200*/  UMOV UR5, URZ ;  /* 0x0000003f00057c82 */ /* 0x000fd20008000000 */
.L_x_171:
[----:B01----:R-:W-:Y:S01]  /*1210*/  LOP3.LUT R12, R0, 0x80, RZ, 0xc0, !PT ;  /* 0x00000080000c7812 */ /* 0x003fe200078ec0ff */
[----:B------:R-:W0:Y:S01]  /*1220*/  S2UR UR13, SR_CgaCtaId ;  /* 0x00000000000d79c3 */ /* 0x000e220000008800 */
[----:B------:R-:W-:Y:S01]  /*1230*/  UMOV UR12, 0x400 ;  /* 0x00000400000c7882 */ /* 0x000fe20000000000 */
[----:B------:R-:W-:Y:S01]  /*1240*/  UMOV UR6, URZ ;  /* 0x0000003f00067c82 */ /* 0x000fe20008000000 */
[----:B------:R-:W-:Y:S01]  /*1250*/  SHF.R.U32.HI R12, RZ, 0x7, R12 ;  /* 0x00000007ff0c7819 */ /* 0x000fe2000001160c */
[----:B------:R-:W-:Y:S01]  /*1260*/  UMOV UR7, URZ ;  /* 0x0000003f00077c82 */ /* 0x000fe20008000000 */
[----:B------:R-:W-:Y:S02]  /*1270*/  CS2R R20, SRZ ;  /* 0x0000000000147805 */ /* 0x000fe4000001ff00 */
[----:B------:R-:W-:Y:S02]  /*1280*/  CS2R R18, SRZ ;  /* 0x0000000000127805 */ /* 0x000fe4000001ff00 */
[----:B------:R-:W-:Y:S01]  /*1290*/  CS2R R22, SRZ ;  /* 0x0000000000167805 */ /* 0x000fe2000001ff00 */
[----:B------:R-:W1:Y:S01]  /*12a0*/  LDC R13, c[0x0][0x28c] ;  /* 0x0000a300ff0d7b82 */ /* 0x000e620000000800 */
[----:B----4-:R-:W4:Y:S01]  /*12b0*/  SHFL.IDX PT, R12, R12, RZ, 0x1f ;  /* 0x00001fff0c0c7589 */ /* 0x010f2200000e0000 */
[----:B------:R-:W-:-:S02]  /*12c0*/  CS2R R88, SRZ ;  /* 0x0000000000587805 */ /* 0x000fc4000001ff00 */
[----:B------:R-:W-:Y:S02]  /*12d0*/  CS2R R90, SRZ ;  /* 0x00000000005a7805 */ /* 0x000fe4000001ff00 */
[----:B------:R-:W-:Y:S02]  /*12e0*/  CS2R R92, SRZ ;  /* 0x00000000005c7805 */ /* 0x000fe4000001ff00 */
[----:B------:R-:W-:Y:S02]  /*12f0*/  CS2R R94, SRZ ;  /* 0x00000000005e7805 */ /* 0x000fe4000001ff00 */
[----:B------:R-:W-:Y:S02]  /*1300*/  CS2R R98, SRZ ;  /* 0x0000000000627805 */ /* 0x000fe4000001ff00 */
[----:B------:R-:W-:Y:S02]  /*1310*/  CS2R R96, SRZ ;  /* 0x0000000000607805 */ /* 0x000fe4000001ff00 */
        /* <DEDUP_REMOVED lines=16> */
[----:B-1----:R-:W-:Y:S02]  /*1420*/  ISETP.GE.AND P0, PT, R13, 0x1, PT ;  /* 0x000000010d00780c */ /* 0x002fe40003f06270 */
[----:B------:R-:W-:Y:S02]  /*1430*/  CS2R R132, SRZ ;  /* 0x0000000000847805 */ /* 0x000fe4000001ff00 */
[----:B----4-:R-:W-:-:S02]  /*1440*/  R2UR UR8, R12 ;  /* 0x000000000c0872ca */ /* 0x010fc400000e0000 */
[----:B------:R-:W-:Y:S02]  /*1450*/  CS2R R134, SRZ ;  /* 0x0000000000867805 */ /* 0x000fe4000001ff00 */
[----:B------:R-:W-:Y:S02]  /*1460*/  CS2R R136, SRZ ;  /* 0x0000000000887805 */ /* 0x000fe4000001ff00 */
[----:B------:R-:W-:Y:S02]  /*1470*/  CS2R R138, SRZ ;  /* 0x00000000008a7805 */ /* 0x000fe4000001ff00 */
[----:B------:R-:W-:Y:S02]  /*1480*/  CS2R R140, SRZ ;  /* 0x00000000008c7805 */ /* 0x000fe4000001ff00 */
[----:B------:R-:W-:Y:S01]  /*1490*/  CS2R R142, SRZ ;  /* 0x00000000008e7805 */ /* 0x000fe2000001ff00 */
[----:B------:R-:W-:Y:S01]  /*14a0*/  IMAD.MOV.U32 R145, RZ, RZ, RZ ;  /* 0x000000ffff917224 */ /* 0x000fe200078e00ff */
[----:B------:R-:W-:Y:S01]  /*14b0*/  CS2R R56, SRZ ;  /* 0x0000000000387805 */ /* 0x000fe2000001ff00 */
[----:B------:R-:W-:Y:S01]  /*14c0*/  IMAD.MOV.U32 R147, RZ, RZ, RZ ;  /* 0x000000ffff937224 */ /* 0x000fe200078e00ff */
[----:B------:R-:W-:Y:S01]  /*14d0*/  CS2R R58, SRZ ;  /* 0x00000000003a7805 */ /* 0x000fe2000001ff00 */
[----:B------:R-:W-:Y:S01]  /*14e0*/  IMAD.U32 R16, RZ, RZ, UR4 ;  /* 0x00000004ff107e24 */ /* 0x000fe2000f8e00ff */
[----:B------:R-:W-:-:S02]  /*14f0*/  CS2R R60, SRZ ;  /* 0x00000000003c7805 */ /* 0x000fc4000001ff00 */
[----:B------:R-:W-:Y:S01]  /*1500*/  CS2R R62, SRZ ;  /* 0x00000000003e7805 */ /* 0x000fe2000001ff00 */
[----:B------:R-:W-:Y:S01]  /*1510*/  ULEA.HI UR10, UR8, UR8, URZ, 0x1 ;  /* 0x00000008080a7291 */ /* 0x000fe2000f8f083f */
[----:B------:R-:W-:Y:S02]  /*1520*/  CS2R R64, SRZ ;  /* 0x0000000000407805 */ /* 0x000fe4000001ff00 */
[----:B------:R-:W-:Y:S02]  /*1530*/  CS2R R66, SRZ ;  /* 0x0000000000427805 */ /* 0x000fe4000001ff00 */
[----:B------:R-:W-:Y:S01]  /*1540*/  CS2R R68, SRZ ;  /* 0x0000000000447805 */ /* 0x000fe2000001ff00 */
[----:B------:R-:W-:Y:S01]  /*1550*/  ULOP3.LUT UR11, UR10, 0x7fffe, URZ, 0xc0, !UPT ;  /* 0x0007fffe0a0b7892 */ /* 0x000fe2000f8ec03f */
[----:B------:R-:W-:Y:S01]  /*1560*/  CS2R R70, SRZ ;  /* 0x0000000000467805 */ /* 0x000fe2000001ff00 */
[----:B0-----:R-:W-:Y:S01]  /*1570*/  ULEA UR10, UR13, UR12, 0x18 ;  /* 0x0000000c0d0a7291 */ /* 0x001fe2000f8ec03f */
[----:B------:R-:W-:Y:S01]  /*1580*/  CS2R R72, SRZ ;  /* 0x0000000000487805 */ /* 0x000fe2000001ff00 */
[----:B------:R-:W-:Y:S01]  /*1590*/  UIADD3 UR11, UR8, -UR11, URZ ;  /* 0x8000000b080b7290 */ /* 0x000fe2000fffe03f */
[----:B------:R-:W-:Y:S01]  /*15a0*/  CS2R R74, SRZ ;  /* 0x00000000004a7805 */ /* 0x000fe2000001ff00 */
[----:B------:R-:W-:Y:S01]  /*15b0*/  UMOV UR12, UR5 ;  /* 0x00000005000c7c82 */ /* 0x000fe20008000000 */
[----:B------:R-:W-:Y:S01]  /*15c0*/  UMOV UR8, URZ ;  /* 0x0000003f00087c82 */ /* 0x000fe20008000000 */
[----:B------:R-:W-:Y:S01]  /*15d0*/  ULEA UR11, UR11, UR10, 0xd ;  /* 0x0000000a0b0b7291 */ /* 0x000fe2000f8e683f */
[----:B------:R-:W-:-:S02]  /*15e0*/  CS2R R76, SRZ ;  /* 0x00000000004c7805 */ /* 0x000fc4000001ff00 */
[----:B------:R-:W-:Y:S02]  /*15f0*/  CS2R R78, SRZ ;  /* 0x00000000004e7805 */ /* 0x000fe4000001ff00 */
[----:B------:R-:W-:Y:S01]  /*1600*/  CS2R R80, SRZ ;  /* 0x0000000000507805 */ /* 0x000fe2000001ff00 */
[----:B------:R-:W-:Y:S01]  /*1610*/  UIADD3 UR11, UR11, 0x100, URZ ;  /* 0x000001000b0b7890 */ /* 0x000fe2000fffe03f */
[----:B------:R-:W-:Y:S02]  /*1620*/  CS2R R82, SRZ ;  /* 0x0000000000527805 */ /* 0x000fe4000001ff00 */
[----:B------:R-:W-:Y:S02]  /*1630*/  CS2R R84, SRZ ;  /* 0x0000000000547805 */ /* 0x000fe4000001ff00 */
[----:B------:R-:W-:Y:S01]  /*1640*/  CS2R R86, SRZ ;  /* 0x0000000000567805 */ /* 0x000fe2000001ff00 */
[----:B------:R-:W-:Y:S01]  /*1650*/  USHF.R.U32.HI UR11, URZ, 0x4, UR11 ;  /* 0x000000043f0b7899 */ /* 0x000fe2000801160b */
[----:B------:R-:W-:-:S02]  /*1660*/  CS2R R24, SRZ ;  /* 0x0000000000187805 */ /* 0x000fc4000001ff00 */
[----:B------:R-:W-:Y:S02]  /*1670*/  CS2R R26, SRZ ;  /* 0x00000000001a7805 */ /* 0x000fe4000001ff00 */
[----:B------:R-:W-:Y:S01]  /*1680*/  CS2R R28, SRZ ;  /* 0x00000000001c7805 */ /* 0x000fe2000001ff00 */
[----:B------:R-:W-:Y:S01]  /*1690*/  ULOP3.LUT UR11, UR11, 0x3fff, URZ, 0xc0, !UPT ;  /* 0x00003fff0b0b7892 */ /* 0x000fe2000f8ec03f */
        /* <DEDUP_REMOVED lines=12> */
[----:B------:R-:W-:Y:S01]  /*1760*/  CS2R R54, SRZ ;  /* 0x0000000000367805 */ /* 0x000fe2000001ff00 */
[----:B--23--:R-:W-:Y:S06]  /*1770*/  @!P0 BRA `(.L_x_17) ;  /* 0x0000000800a08947 */ /* 0x00cfec0003800000 */
[----:B------:R-:W-:-:S13]  /*1780*/  ISETP.NE.AND P1, PT, R144, 0x3, PT ;  /* 0x000000039000780c */ /* 0x000fda0003f25270 */
[----:B------:R-:W-:Y:S05]  /*1790*/  @!P1 BRA `(.L_x_18) ;  /* 0x0000000000049947 */ /* 0x000fea0003800000 */
[----:B------:R-:W-:Y:S01]  /*17a0*/  BPT.TRAP 0x1 ;  /* 0x000000040000795c */ /* 0x000fe20000300000 */
.L_x_18:
[----:B------:R-:W-:Y:S01]  /*17b0*/  ULEA UR6, UR5, UR10, 0x3 ;  /* 0x0000000a05067291 */ /* 0x000fe2000f8e183f */
[----:B------:R-:W-:-:S05]  /*17c0*/  IMAD.U32 R12, RZ, RZ, UR4 ;  /* 0x00000004ff0c7e24 */ /* 0x000fca000f8e00ff */
[----:B------:R-:W-:-:S04]  /*17d0*/  SHF.L.U32 R12, R12, 0x1f, RZ ;  /* 0x0000001f0c0c7819 */ /* 0x000fc800000006ff */
[----:B------:R0:W1:Y:S01]  /*17e0*/  SYNCS.PHASECHK.TRANS64.TRYWAIT P0, [UR6], R12 ;  /* 0x0000000cff0075a7 */ /* 0x0000620008000146 */
[----:B------:R-:W-:Y:S05]  /*17f0*/  @!P1 BRA `(.L_x_19) ;  /* 0x0000000000049947 */ /* 0x000fea0003800000 */
[----:B------:R-:W-:Y:S01]  /*1800*/  BPT.TRAP 0x1 ;  /* 0x000000040000795c */ /* 0x000fe20000300000 */
.L_x_19:
[----:B-1----:R-:W-:Y:S05]  /*1810*/  @P0 BRA `(.L_x_20) ;  /* 0x0000000000080947 */ /* 0x002fea0003800000 */
[----:B------:R-:W1:Y:S02]  /*1820*/  SYNCS.PHASECHK.TRANS64.TRYWAIT P0, [UR6], R12 ;  /* 0x0000000cff0075a7 */ /* 0x000e640008000146 */
[----:B-1----:R-:W-:Y:S05]  /*1830*/  @!P0 BRA `(.L_x_21) ;  /* 0x0000008000588947 */ /* 0x002fea0003800000 */
.L_x_20:
[----:B------:R-:W-:Y:S01]  /*1840*/  UIADD3 UR6, UR10, 0x28100, URZ ;  /* 0x000281000a067890 */ /* 0x000fe2000fffe03f */
[----:B------:R-:W-:Y:S01]  /*1850*/  WARPGROUP.ARRIVE ;  /* 0x00000000000079c5 */ /* 0x000fe20000000000 */
[----:B------:R-:W-:Y:S01]  /*1860*/  ULOP3.LUT UR8, UR11, 0x10000, URZ, 0xfc, !UPT ;  /* 0x000100000b087892 */ /* 0x000fe2000f8efc3f */
[----:B------:R-:W-:Y:S01]  /*1870*/  CS2R R20, SRZ ;  /* 0x0000000000147805 */ /* 0x000fe2000001ff00 */
[----:B------:R-:W-:Y:S01]  /*1880*/  USHF.R.U32.HI UR6, URZ, 0x4, UR6 ;  /* 0x000000043f067899 */ /* 0x000fe20008011606 */
[----:B------:R-:W-:Y:S01]  /*1890*/  CS2R R18, SRZ ;  /* 0x0000000000127805 */ /* 0x000fe2000001ff00 */
[----:B------:R-:W-:Y:S01]  /*18a0*/  ULEA UR8, UR5, UR8, 0xb ;  /* 0x0000000805087291 */ /* 0x000fe2000f8e583f */
[----:B------:R-:W-:Y:S01]  /*18b0*/  CS2R R22, SRZ ;  /* 0x0000000000167805 */ /* 0x000fe2000001ff00 */
[----:B------:R-:W-:Y:S01]  /*18c0*/  ULOP3.LUT UR6, UR6, 0x3fff, URZ, 0xc0, !UPT ;  /* 0x00003fff06067892 */ /* 0x000fe2000f8ec03f */
[----:B------:R-:W-:Y:S01]  /*18d0*/  CS2R R88, SRZ ;  /* 0x0000000000587805 */ /* 0x000fe2000001ff00 */
[----:B------:R-:W-:Y:S01]  /*18e0*/  UMOV UR13, 0x40000040 ;  /* 0x40000040000d7882 */ /* 0x000fe20000000000 */
[----:B------:R-:W-:Y:S01]  /*18f0*/  UMOV UR15, 0x40000040 ;  /* 0x40000040000f7882 */ /* 0x000fe20000000000 */
[----:B------:R-:W-:Y:S01]  /*1900*/  ULOP3.LUT UR6, UR6, 0x10000, URZ, 0xfc, !UPT ;  /* 0x0001000006067892 */ /* 0x000fe2000f8efc3f */
[----:B------:R-:W-:Y:S01]  /*1910*/  CS2R R90, SRZ ;  /* 0x00000000005a7805 */ /* 0x000fe2000001ff00 */
[----:B------:R-:W-:Y:S01]  /*1920*/  UMOV UR12, UR8 ;  /* 0x00000008000c7c82 */ /* 0x000fe20008000000 */
[----:B------:R-:W-:Y:S01]  /*1930*/  CS2R R92, SRZ ;  /* 0x00000000005c7805 */ /* 0x000fe2000001ff00 */
[----:B------:R-:W-:Y:S01]  /*1940*/  ULEA UR7, UR5, UR6, 0x9 ;  /* 0x0000000605077291 */ /* 0x000fe2000f8e483f */
[----:B------:R-:W-:Y:S01]  /*1950*/  CS2R R94, SRZ ;  /* 0x00000000005e7805 */ /* 0x000fe2000001ff00 */
[----:B------:R-:W-:Y:S01]  /*1960*/  UIADD3 UR6, UR8, 0x400, URZ ;  /* 0x0000040008067890 */ /* 0x000fe2000fffe03f */
[----:B------:R-:W-:-:S02]  /*1970*/  CS2R R98, SRZ ;  /* 0x0000000000627805 */ /* 0x000fc4000001ff00 */
[----:B------:R-:W-:Y:S02]  /*1980*/  CS2R R96, SRZ ;  /* 0x0000000000607805 */ /* 0x000fe4000001ff00 */
[----:B------:R-:W-:Y:S02]  /*1990*/  CS2R R100, SRZ ;  /* 0x0000000000647805 */ /* 0x000fe4000001ff00 */
[----:B------:R-:W-:Y:S01]  /*19a0*/  CS2R R102, SRZ ;  /* 0x0000000000667805 */ /* 0x000fe2000001ff00 */
[----:B------:R-:W-:Y:S01]  /*19b0*/  UMOV UR14, UR7 ;  /* 0x00000007000e7c82 */ /* 0x000fe20008000000 */
[----:B------:R-:W-:Y:S01]  /*19c0*/  CS2R R104, SRZ ;  /* 0x0000000000687805 */ /* 0x000fe2000001ff00 */
[----:B------:R-:W-:Y:S01]  /*19d0*/  QGMMA.64x64x32.F32.E5M2.E5M2 R56, gdesc[UR12], RZ, !UPT ;  /* 0x00e000000c3879f3 */ /* 0x000fe2000c7038ff */
[----:B------:R-:W-:Y:S01]  /*19e0*/  UMOV UR12, UR6 ;  /* 0x00000006000c7c82 */ /* 0x000fe20008000000 */
[----:B------:R-:W-:Y:S01]  /*19f0*/  UMOV UR13, 0x40000040 ;  /* 0x40000040000d7882 */ /* 0x000fe20000000000 */
[----:B------:R-:W-:Y:S01]  /*1a00*/  UIADD3 UR6, UR8, 0x402, URZ ;  /* 0x0000040208067890 */ /* 0x000fe2000fffe03f */
[----:B------:R-:W-:Y:S01]  /*1a10*/  QGMMA.64x64x32.F32.E5M2.E5M2 R24, gdesc[UR12], RZ, !UPT ;  /* 0x00e000000c1879f3 */ /* 0x000fe2000c7038ff */
[----:B------:R-:W-:Y:S01]  /*1a20*/  UIADD3 UR12, UR8, 0x2, URZ ;  /* 0x00000002080c7890 */ /* 0x000fe2000fffe03f */
[----:B------:R-:W-:Y:S01]  /*1a30*/  CS2R R106, SRZ ;  /* 0x00000000006a7805 */ /* 0x000fe2000001ff00 */
[----:B------:R-:W-:Y:S01]  /*1a40*/  UIADD3 UR14, UR7, 0x2, URZ ;  /* 0x00000002070e7890 */ /* 0x000fe2000fffe03f */
[----:B------:R-:W-:Y:S01]  /*1a50*/  CS2R R110, SRZ ;  /* 0x00000000006e7805 */ /* 0x000fe2000001ff00 */
[----:B------:R-:W-:Y:S01]  /*1a60*/  UMOV UR13, 0x40000040 ;  /* 0x40000040000d7882 */ /* 0x000fe20000000000 */
[----:B------:R-:W-:Y:S01]  /*1a70*/  UMOV UR15, 0x40000040 ;  /* 0x40000040000f7882 */ /* 0x000fe20000000000 */
        /* <DEDUP_REMOVED lines=16> */
[----:B------:R-:W-:Y:S01]  /*1b80*/  CS2R R142, SRZ ;  /* 0x00000000008e7805 */ /* 0x000fe2000001ff00 */
[----:B------:R-:W-:Y:S02]  /*1b90*/  IMAD.MOV.U32 R145, RZ, RZ, RZ ;  /* 0x000000ffff917224 */ /* 0x000fe400078e00ff */
[----:B------:R-:W-:Y:S01]  /*1ba0*/  IMAD.MOV.U32 R147, RZ, RZ, RZ ;  /* 0x000000ffff937224 */ /* 0x000fe200078e00ff */
[----:B------:R-:W-:Y:S01]  /*1bb0*/  QGMMA.64x64x32.F32.E5M2.E5M2 R56, gdesc[UR12], R56 ;  /* 0x00e000000c3879f3 */ /* 0x000fe20008703838 */
[----:B------:R-:W-:Y:S01]  /*1bc0*/  UMOV UR12, UR6 ;  /* 0x00000006000c7c82 */ /* 0x000fe20008000000 */
[----:B------:R-:W-:Y:S01]  /*1bd0*/  UMOV UR13, 0x40000040 ;  /* 0x40000040000d7882 */ /* 0x000fe20000000000 */
[----:B------:R-:W-:Y:S01]  /*1be0*/  UIADD3 UR6, UR8, 0x404, URZ ;  /* 0x0000040408067890 */ /* 0x000fe2000fffe03f */
[----:B------:R-:W-:Y:S01]  /*1bf0*/  QGMMA.64x64x32.F32.E5M2.E5M2 R24, gdesc[UR12], R24 ;  /* 0x00e000000c1879f3 */ /* 0x000fe20008703818 */
[----:B------:R-:W-:-:S02]  /*1c00*/  UIADD3 UR12, UR8, 0x4, URZ ;  /* 0x00000004080c7890 */ /* 0x000fc4000fffe03f */
[----:B------:R-:W-:Y:S01]  /*1c10*/  UIADD3 UR14, UR7, 0x4, URZ ;  /* 0x00000004070e7890 */ /* 0x000fe2000fffe03f */
[----:B------:R-:W-:Y:S01]  /*1c20*/  UMOV UR13, 0x40000040 ;  /* 0x40000040000d7882 */ /* 0x000fe20000000000 */
[----:B------:R-:W-:-:S07]  /*1c30*/  UMOV UR15, 0x40000040 ;  /* 0x40000040000f7882 */ /* 0x000fce0000000000 */
[----:B------:R-:W-:Y:S01]  /*1c40*/  QGMMA.64x64x32.F32.E5M2.E5M2 R56, gdesc[UR12], R56 ;  /* 0x00e000000c3879f3 */ /* 0x000fe20008703838 */
[----:B------:R-:W-:Y:S01]  /*1c50*/  UMOV UR12, UR6 ;  /* 0x00000006000c7c82 */ /* 0x000fe20008000000 */
[----:B------:R-:W-:Y:S01]  /*1c60*/  UMOV UR13, 0x40000040 ;  /* 0x40000040000d7882 */ /* 0x000fe20000000000 */
[----:B------:R-:W-:Y:S01]  /*1c70*/  UMOV UR6, 0x4 ;  /* 0x0000000400067882 */ /* 0x000fe20000000000 */
[----:B------:R-:W-:Y:S01]  /*1c80*/  QGMMA.64x64x32.F32.E5M2.E5M2 R24, gdesc[UR12], R24 ;  /* 0x00e000000c1879f3 */ /* 0x000fe20008703818 */
[----:B------:R-:W-:Y:S02]  /*1c90*/  UIADD3 UR14, UR7, 0x6, URZ ;  /* 0x00000006070e7890 */ /* 0x000fe4000fffe03f */
[----:B------:R-:W-:Y:S01]  /*1ca0*/  UIADD3 UR12, UR8, 0x6, URZ ;  /* 0x00000006080c7890 */ /* 0x000fe2000fffe03f */
[----:B------:R-:W-:Y:S01]  /*1cb0*/  ULDC UR7, c[0x0][0x50c] ;  /* 0x0001430000077ab9 */ /* 0x000fe20000000800 */
[----:B------:R-:W-:Y:S02]  /*1cc0*/  UIADD3 UR8, UR8, 0x406, URZ ;  /* 0x0000040608087890 */ /* 0x000fe4000fffe03f */
[----:B------:R-:W-:Y:S01]  /*1cd0*/  UISETP.NE.AND UP0, UPT, UR7, 0x4, UPT ;  /* 0x000000040700788c */ /* 0x000fe2000bf05270 */
[----:B------:R-:W-:Y:S01]  /*1ce0*/  UMOV UR13, 0x40000040 ;  /* 0x40000040000d7882 */ /* 0x000fe20000000000 */
[----:B------:R-:W-:-:S02]  /*1cf0*/  UMOV UR15, 0x40000040 ;  /* 0x40000040000f7882 */ /* 0x000fc40000000000 */
[----:B------:R-:W-:-:S06]  /*1d00*/  USEL UR7, URZ, 0x1, UP0 ;  /* 0x000000013f077887 */ /* 0x000fcc0008000000 */
[----:B------:R-:W-:Y:S01]  /*1d10*/  ISETP.NE.AND P0, PT, RZ, UR7, PT ;  /* 0x00000007ff007c0c */ /* 0x000fe2000bf05270 */
[----:B------:R-:W-:Y:S01]  /*1d20*/  QGMMA.64x64x32.F32.E5M2.E5M2 R56, gdesc[UR12], R56 ;  /* 0x00e000000c3879f3 */ /* 0x000fe20008703838 */
[----:B------:R-:W-:Y:S01]  /*1d30*/  UMOV UR12, UR8 ;  /* 0x00000008000c7c82 */ /* 0x000fe20008000000 */
[----:B------:R-:W-:Y:S02]  /*1d40*/  UMOV UR13, 0x40000040 ;  /* 0x40000040000d7882 */ /* 0x000fe40000000000 */
[----:B------:R-:W-:Y:S08]  /*1d50*/  QGMMA.64x64x32.F32.E5M2.E5M2 R24, gdesc[UR12], R24, gsb0 ;  /* 0x00e000000c1879f3 */ /* 0x000ff00008003818 */
[----:B------:R-:W-:Y:S05]  /*1d60*/  @!P0 BRA `(.L_x_22) ;  /* 0x0000000400088947 */ /* 0x000fea0003800000 */
[----:B------:R-:W-:Y:S02]  /*1d70*/  WARPGROUP.DEPBAR.LE gsb0, 0x0 ;  /* 0x00008000000079c5 */ /* 0x000fe40000010000 */
[----:B------:R-:W-:-:S01]  /*1d80*/  FADD R147, RZ, R56 ;  /* 0x00000038ff937221 */ /* 0x000fc20000000000 */
[----:B------:R-:W-:Y:S01]  /*1d90*/  FADD R142, RZ, R57 ;  /* 0x00000039ff8e7221 */ /* 0x000fe20000000000 */
        /* <DEDUP_REMOVED lines=62> */
[----:B------:R-:W-:-:S06]  /*2180*/  UMOV UR6, URZ ;  /* 0x0000003f00067c82 */ /* 0x000fcc0008000000 */
.L_x_22:
[----:B------:R-:W-:-:S04]  /*2190*/  UIADD3 UR12, UR5, 0x1, URZ ;  /* 0x00000001050c7890 */ /* 0x000fc8000fffe03f */
[----:B------:R-:W-:-:S04]  /*21a0*/  UISETP.NE.AND UP0, UPT, UR12, 0x5, UPT ;  /* 0x000000050c00788c */ /* 0x000fc8000bf05270 */
[----:B------:R-:W-:Y:S02]  /*21b0*/  USEL UR8, URZ, 0x1, UP0 ;  /* 0x000000013f087887 */ /* 0x000fe40008000000 */
[----:B------:R-:W-:Y:S02]  /*21c0*/  USEL UR12, UR12, URZ, UP0 ;  /* 0x0000003f0c0c7287 */ /* 0x000fe40008000000 */
[----:B------:R-:W-:-:S06]  /*21d0*/  ULOP3.LUT UR8, UR4, UR8, URZ, 0x3c, !UPT ;  /* 0x0000000804087292 */ /* 0x000fcc000f8e3c3f */
[----:B------:R-:W-:Y:S01]  /*21e0*/  IMAD.U32 R16, RZ, RZ, UR8 ;  /* 0x00000008ff107e24 */ /* 0x000fe2000f8e00ff */
[----:B------:R-:W-:-:S06]  /*21f0*/  UMOV UR8, 0x1 ;  /* 0x0000000100087882 */ /* 0x000fcc0000000000 */
.L_x_17:
[----:B------:R-:W-:-:S04]  /*2200*/  UISETP.LT.AND UP0, UPT, UR9, 0x1, UPT ;  /* 0x000000010900788c */ /* 0x000fc8000bf01270 */
[----:B------:R-:W-:-:S04]  /*2210*/  USEL UR13, UR9, 0x1, UP0 ;  /* 0x00000001090d7887 */ /* 0x000fc80008000000 */
[----:B------:R-:W-:-:S04]  /*2220*/  UIADD3 UR13, UR9, -UR13, URZ ;  /* 0x8000000d090d7290 */ /* 0x000fc8000fffe03f */
[----:B------:R-:W-:-:S06]  /*2230*/  UISETP.GE.AND UP0, UPT, UR13, 0x1, UPT ;  /* 0x000000010d00788c */ /* 0x000fcc000bf06270 */
[----:B------:R-:W-:-:S13]  /*2240*/  PLOP3.LUT P0, PT, PT, PT, UP0, 0x80, 0x0 ;  /* 0x000000000000781c */ /* 0x000fda0003f0f008 */
[----:B------:R-:W-:Y:S05]  /*2250*/  @!P0 BRA `(.L_x_23) ;  /* 0x0000000800788947 */ /* 0x000fea0003800000 */
[----:B01----:R-:W-:Y:S01]  /*2260*/  IMAD.U32 R12, RZ, RZ, UR13 ;  /* 0x0000000dff0c7e24 */ /* 0x003fe2000f8e00ff */
[----:B------:R-:W-:Y:S01]  /*2270*/  ULDC UR14, c[0x0][0x50c] ;  /* 0x00014300000e7ab9 */ /* 0x000fe20000000800 */
[----:B------:R-:W-:-:S07]  /*2280*/  IMAD.U32 R13, RZ, RZ, UR5 ;  /* 0x00000005ff0d7e24 */ /* 0x000fce000f8e00ff */
.L_x_31:
[----:B------:R-:W-:-:S13]  /*2290*/  ISETP.NE.AND P1, PT, R144, 0x3, PT ;  /* 0x000000039000780c */ /* 0x000fda0003f25270 */
[----:B------:R-:W-:Y:S05]  /*22a0*/  @!P1 BRA `(.L_x_24) ;  /* 0x0000000000049947 */ /* 0x000fea0003800000 */
[----:B------:R-:W-:Y:S01]  /*22b0*/  BPT.TRAP 0x1 ;  /* 0x000000040000795c */ /* 0x000fe20000300000 */
.L_x_24:
[----:B------:R-:W0:Y:S01]  /*22c0*/  S2UR UR13, SR_CgaCtaId ;  /* 0x00000000000d79c3 */ /* 0x000e220000008800 */
[----:B------:R-:W-:Y:S01]  /*22d0*/  UMOV UR10, 0x400 ;  /* 0x00000400000a7882 */ /* 0x000fe20000000000 */
[----:B------:R-:W-:Y:S01]  /*22e0*/  SHF.L.U32 R14, R16, 0x1f, RZ ;  /* 0x0000001f100e7819 */ /* 0x000fe200000006ff */
[----:B0-----:R-:W-:-:S04]  /*22f0*/  ULEA UR10, UR13, UR10, 0x18 ;  /* 0x0000000a0d0a7291 */ /* 0x001fc8000f8ec03f */
[----:B------:R-:W-:-:S09]  /*2300*/  ULEA UR13, UR12, UR10, 0x3 ;  /* 0x0000000a0c0d7291 */ /* 0x000fd2000f8e183f */
[----:B------:R0:W1:Y:S01]  /*2310*/  SYNCS.PHASECHK.TRANS64.TRYWAIT P0, [UR13], R14 ;  /* 0x0000000eff0075a7 */ /* 0x000062000800014d */
[----:B------:R-:W-:Y:S05]  /*2320*/  @!P1 BRA `(.L_x_25) ;  /* 0x0000000000049947 */ /* 0x000fea0003800000 */
[----:B------:R-:W-:Y:S01]  /*2330*/  BPT.TRAP 0x1 ;  /* 0x000000040000795c */ /* 0x000fe20000300000 */
.L_x_25:
[----:B-1----:R-:W-:Y:S05]  /*2340*/  @P0 BRA `(.L_x_26) ;  /* 0x0000000000080947 */ /* 0x002fea0003800000 */
[----:B------:R-:W1:Y:S02]  /*2350*/  SYNCS.PHASECHK.TRANS64.TRYWAIT P0, [UR13], R14 ;  /* 0x0000000eff0075a7 */ /* 0x000e64000800014d */
[----:B-1----:R-:W-:Y:S05]  /*2360*/  @!P0 BRA `(.L_x_27) ;  /* 0x0000007400a48947 */ /* 0x002fea0003800000 */
.L_x_26:
[----:B------:R-:W-:Y:S01]  /*2370*/  UIADD3 UR13, UR10, 0x28100, URZ ;  /* 0x000281000a0d7890 */ /* 0x000fe2000fffe03f */
[----:B------:R-:W-:Y:S01]  /*2380*/  WARPGROUP.ARRIVE ;  /* 0x00000000000079c5 */ /* 0x000fe20000000000 */
[----:B------:R-:W-:Y:S02]  /*2390*/  UISETP.NE.AND UP0, UPT, UR7, URZ, UPT ;  /* 0x0000003f0700728c */ /* 0x000fe4000bf05270 */
[----:B------:R-:W-:Y:S02]  /*23a0*/  USHF.R.U32.HI UR13, URZ, 0x4, UR13 ;  /* 0x000000043f0d7899 */ /* 0x000fe4000801160d */
[----:B------:R-:W-:Y:S02]  /*23b0*/  USEL UR8, UR8, URZ, !UP0 ;  /* 0x0000003f08087287 */ /* 0x000fe4000c000000 */
[----:B------:R-:W-:Y:S02]  /*23c0*/  ULOP3.LUT UR13, UR13, 0x3fff, URZ, 0xc0, !UPT ;  /* 0x00003fff0d0d7892 */ /* 0x000fe4000f8ec03f */
[----:B------:R-:W-:-:S02]  /*23d0*/  ULOP3.LUT UR7, UR11, 0x10000, URZ, 0xfc, !UPT ;  /* 0x000100000b077892 */ /* 0x000fc4000f8efc3f */
[----:B------:R-:W-:Y:S02]  /*23e0*/  ULOP3.LUT UR13, UR13, 0x10000, URZ, 0xfc, !UPT ;  /* 0x000100000d0d7892 */ /* 0x000fe4000f8efc3f */
[----:B------:R-:W-:Y:S02]  /*23f0*/  UISETP.NE.U32.AND UP0, UPT, UR8, URZ, UPT ;  /* 0x0000003f0800728c */ /* 0x000fe4000bf05070 */
[----:B------:R-:W-:Y:S02]  /*2400*/  ULEA UR8, UR12, UR7, 0xb ;  /* 0x000000070c087291 */ /* 0x000fe4000f8e583f */
[----:B------:R-:W-:Y:S02]  /*2410*/  ULEA UR7, UR12, UR13, 0x9 ;  /* 0x0000000d0c077291 */ /* 0x000fe4000f8e483f */
[----:B------:R-:W-:Y:S01]  /*2420*/  UIADD3 UR13, UR8, 0x400, URZ ;  /* 0x00000400080d7890 */ /* 0x000fe2000fffe03f */
[----:B------:R-:W-:Y:S02]  /*2430*/  UMOV UR17, 0x40000040 ;  /* 0x4000004000117882 */ /* 0x000fe40000000000 */
[----:B------:R-:W-:Y:S01]  /*2440*/  UMOV UR16, UR8 ;  /* 0x0000000800107c82 */ /* 0x000fe20008000000 */
[----:B------:R-:W-:Y:S01]  /*2450*/  UMOV UR19, 0x40000040 ;  /* 0x4000004000137882 */ /* 0x000fe20000000000 */
[----:B------:R-:W-:Y:S01]  /*2460*/  UMOV UR18, UR7 ;  /* 0x0000000700127c82 */ /* 0x000fe20008000000 */
[----:B------:R-:W-:Y:S01]  /*2470*/  UIADD3 UR6, UR6, 0x4, URZ ;  /* 0x0000000406067890 */ /* 0x000fe2000fffe03f */
[----:B------:R-:W-:Y:S01]  /*2480*/  QGMMA.64x64x32.F32.E5M2.E5M2 R56, gdesc[UR16], R56, UP0 ;  /* 0x00e00000103879f3 */ /* 0x000fe2000bf03838 */
[----:B------:R-:W-:Y:S01]  /*2490*/  UMOV UR16, UR13 ;  /* 0x0000000d00107c82 */ /* 0x000fe20008000000 */
[----:B------:R-:W-:Y:S01]  /*24a0*/  UMOV UR17, 0x40000040 ;  /* 0x4000004000117882 */ /* 0x000fe20000000000 */
[----:B------:R-:W-:Y:S01]  /*24b0*/  UIADD3 UR13, UR8, 0x402, URZ ;  /* 0x00000402080d7890 */ /* 0x000fe2000fffe03f */
[----:B------:R-:W-:Y:S01]  /*24c0*/  QGMMA.64x64x32.F32.E5M2.E5M2 R24, gdesc[UR16], R24, UP0 ;  /* 0x00e00000101879f3 */ /* 0x000fe2000bf03818 */
[----:B------:R-:W-:-:S02]  /*24d0*/  UIADD3 UR16, UR8, 0x2, URZ ;  /* 0x0000000208107890 */ /* 0x000fc4000fffe03f */
[----:B------:R-:W-:Y:S01]  /*24e0*/  UIADD3 UR18, UR7, 0x2, URZ ;  /* 0x0000000207127890 */ /* 0x000fe2000fffe03f */
[----:B------:R-:W-:Y:S01]  /*24f0*/  UMOV UR17, 0x40000040 ;  /* 0x4000004000117882 */ /* 0x000fe20000000000 */
[----:B------:R-:W-:Y:S01]  /*2500*/  UMOV UR19, 0x40000040 ;  /* 0x4000004000137882 */ /* 0x000fe20000000000 */
[----:B------:R-:W-:-:S06]  /*2510*/  UISETP.NE.AND UP0, UPT, UR6, UR14, UPT ;  /* 0x0000000e0600728c */ /* 0x000fcc000bf05270 */
[----:B------:R-:W-:Y:S01]  /*2520*/  QGMMA.64x64x32.F32.E5M2.E5M2 R56, gdesc[UR16], R56 ;  /* 0x00e00000103879f3 */ /* 0x000fe20008703838 */
[----:B------:R-:W-:Y:S01]  /*2530*/  UMOV UR16, UR13 ;  /* 0x0000000d00107c82 */ /* 0x000fe20008000000 */
[----:B------:R-:W-:Y:S01]  /*2540*/  UMOV UR17, 0x40000040 ;  /* 0x4000004000117882 */ /* 0x000fe20000000000 */
[----:B------:R-:W-:Y:S01]  /*2550*/  UIADD3 UR13, UR8, 0x404, URZ ;  /* 0x00000404080d7890 */ /* 0x000fe2000fffe03f */
[----:B------:R-:W-:Y:S01]  /*2560*/  QGMMA.64x64x32.F32.E5M2.E5M2 R24, gdesc[UR16], R24 ;  /* 0x00e00000101879f3 */ /* 0x000fe20008703818 */
[----:B------:R-:W-:Y:S02]  /*2570*/  UIADD3 UR16, UR8, 0x4, URZ ;  /* 0x0000000408107890 */ /* 0x000fe4000fffe03f */
[----:B------:R-:W-:Y:S01]  /*2580*/  UIADD3 UR18, UR7, 0x4, URZ ;  /* 0x0000000407127890 */ /* 0x000fe2000fffe03f */
[----:B------:R-:W-:Y:S01]  /*2590*/  UMOV UR17, 0x40000040 ;  /* 0x4000004000117882 */ /* 0x000fe20000000000 */
[----:B------:R-:W-:-:S07]  /*25a0*/  UMOV UR19, 0x40000040 ;  /* 0x4000004000137882 */ /* 0x000fce0000000000 */
[----:B------:R-:W-:Y:S01]  /*25b0*/  QGMMA.64x64x32.F32.E5M2.E5M2 R56, gdesc[UR16], R56 ;  /* 0x00e00000103879f3 */ /* 0x000fe20008703838 */
[----:B------:R-:W-:Y:S01]  /*25c0*/  UMOV UR16, UR13 ;  /* 0x0000000d00107c82 */ /* 0x000fe20008000000 */
[----:B------:R-:W-:Y:S02]  /*25d0*/  UMOV UR17, 0x40000040 ;  /* 0x4000004000117882 */ /* 0x000fe40000000000 */
[----:B------:R-:W-:Y:S01]  /*25e0*/  QGMMA.64x64x32.F32.E5M2.E5M2 R24, gdesc[UR16], R24 ;  /* 0x00e00000101879f3 */ /* 0x000fe20008703818 */
[----:B------:R-:W-:Y:S02]  /*25f0*/  UIADD3 UR16, UR8, 0x6, URZ ;  /* 0x0000000608107890 */ /* 0x000fe4000fffe03f */
[----:B------:R-:W-:Y:S02]  /*2600*/  UIADD3 UR18, UR7, 0x6, URZ ;  /* 0x0000000607127890 */ /* 0x000fe4000fffe03f */
[----:B------:R-:W-:Y:S01]  /*2610*/  UIADD3 UR8, UR8, 0x406, URZ ;  /* 0x0000040608087890 */ /* 0x000fe2000fffe03f */
[----:B------:R-:W-:Y:S01]  /*2620*/  UMOV UR17, 0x40000040 ;  /* 0x4000004000117882 */ /* 0x000fe20000000000 */
[----:B------:R-:W-:Y:S01]  /*2630*/  UMOV UR19, 0x40000040 ;  /* 0x4000004000137882 */ /* 0x000fe20000000000 */
[----:B------:R-:W-:-:S06]  /*2640*/  USEL UR7, URZ, 0x1, UP0 ;  /* 0x000000013f077887 */ /* 0x000fcc0008000000 */
[----:B------:R-:W-:Y:S01]  /*2650*/  ISETP.NE.AND P0, PT, RZ, UR7, PT ;  /* 0x00000007ff007c0c */ /* 0x000fe2000bf05270 */
[----:B------:R-:W-:Y:S01]  /*2660*/  QGMMA.64x64x32.F32.E5M2.E5M2 R56, gdesc[UR16], R56 ;  /* 0x00e00000103879f3 */ /* 0x000fe20008703838 */
[----:B------:R-:W-:Y:S01]  /*2670*/  UMOV UR16, UR8 ;  /* 0x0000000800107c82 */ /* 0x000fe20008000000 */
[----:B------:R-:W-:Y:S02]  /*2680*/  UMOV UR17, 0x40000040 ;  /* 0x4000004000117882 */ /* 0x000fe40000000000 */
[----:B------:R-:W-:Y:S03]  /*2690*/  QGMMA.64x64x32.F32.E5M2.E5M2 R24, gdesc[UR16], R24, gsb0 ;  /* 0x00e00000101879f3 */ /* 0x000fe60008003818 */
[----:B------:R-:W-:-:S05]  /*26a0*/  WARPGROUP.DEPBAR.LE gsb0, 0x1 ;  /* 0x00008000000079c5 */ /* 0x000fca0000010100 */
[----:B------:R-:W-:Y:S05]  /*26b0*/  @!P0 BRA `(.L_x_28) ;  /* 0x0000000400088947 */ /* 0x000fea0003800000 */
[----:B------:R-:W-:Y:S02]  /*26c0*/  WARPGROUP.DEPBAR.LE gsb0, 0x0 ;  /* 0x00008000000079c5 */ /* 0x000fe40000010000 */
[----:B------:R-:W-:-:S01]  /*26d0*/  FADD R147, R56, R147 ;  /* 0x0000009338937221 */ /* 0x000fc20000000000 */
[----:B------:R-:W-:Y:S01]  /*26e0*/  FADD R142, R57, R142 ;  /* 0x0000008e398e7221 */ /* 0x000fe20000000000 */
        /* <DEDUP_REMOVED lines=62> */
[----:B------:R-:W-:-:S06]  /*2ad0*/  UMOV UR6, URZ ;  /* 0x0000003f00067c82 */ /* 0x000fcc0008000000 */
.L_x_28:
[----:B------:R-:W-:Y:S05]  /*2ae0*/  @!P1 BRA `(.L_x_29) ;  /* 0x0000000000049947 */ /* 0x000fea0003800000 */
[----:B------:R-:W-:Y:S01]  /*2af0*/  BPT.TRAP 0x1 ;  /* 0x000000040000795c */ /* 0x000fe20000300000 */
.L_x_29:
[----:B------:R-:W-:-:S13]  /*2b00*/  ISETP.NE.AND P0, PT, R5, RZ, PT ;  /* 0x000000ff0500720c */ /* 0x000fda0003f05270 */
[----:B01----:R-:W-:-:S05]  /*2b10*/  @P0 LEA R14, R13, UR10, 0x3 ;  /* 0x0000000a0d0e0c11 */ /* 0x003fca000f8e18ff */
[----:B------:R-:W-:-:S05]  /*2b20*/  @P0 VIADD R15, R14, 0x28 ;  /* 0x000000280e0f0836 */ /* 0x000fca0000000000 */
[----:B------:R-:W-:-:S04]  /*2b30*/  @P0 PRMT R15, R6, 0x654, R15 ;  /* 0x00000654060f0816 */ /* 0x000fc8000000000f */
[----:B------:R0:W-:Y:S01]  /*2b40*/  @P0 SYNCS.ARRIVE.TRANS64.RED.A1T0 RZ, [R15+URZ], RZ ;  /* 0x000000ff0fff09a7 */ /* 0x0001e2000810043f */
[----:B------:R-:W-:-:S13]  /*2b50*/  ISETP.GT.U32.AND P0, PT, R4, 0x1, PT ;  /* 0x000000010400780c */ /* 0x000fda0003f04070 */
[----:B0-----:R-:W-:Y:S05]  /*2b60*/  @P0 BRA `(.L_x_30) ;  /* 0x0000000000040947 */ /* 0x001fea0003800000 */
[----:B------:R-:W-:Y:S01]  /*2b70*/  BPT.TRAP 0x1 ;  /* 0x000000040000795c */ /* 0x000fe20000300000 */
.L_x_30:
[----:B------:R-:W-:Y:S01]  /*2b80*/  UIADD3 UR12, UR12, 0x1, URZ ;  /* 0x000000010c0c7890 */ /* 0x000fe2000fffe03f */
[C---:B------:R-:W-:Y:S01]  /*2b90*/  ISETP.GT.AND P1, PT, R12.reuse, 0x1, PT ;  /* 0x000000010c00780c */ /* 0x040fe20003f24270 */
[----:B------:R-:W-:Y:S02]  /*2ba0*/  VIADD R13, R13, 0x1 ;  /* 0x000000010d0d7836 */ /* 0x000fe40000000000 */
[----:B------:R-:W-:Y:S01]  /*2bb0*/  UISETP.NE.AND UP0, UPT, UR12, 0x5, UPT ;  /* 0x000000050c00788c */ /* 0x000fe2000bf05270 */
[----:B------:R-:W-:Y:S02]  /*2bc0*/  VIADD R12, R12, 0xffffffff ;  /* 0xffffffff0c0c7836 */ /* 0x000fe40000000000 */
[C---:B------:R-:W-:Y:S01]  /*2bd0*/  ISETP.NE.AND P0, PT, R13.reuse, 0x5, PT ;  /* 0x000000050d00780c */ /* 0x040fe20003f05270 */
[----:B------:R-:W-:Y:S02]  /*2be0*/  USEL UR8, URZ, 0x1, UP0 ;  /* 0x000000013f087887 */ /* 0x000fe40008000000 */
[----:B------:R-:W-:Y:S01]  /*2bf0*/  USEL UR12, UR12, URZ, UP0 ;  /* 0x0000003f0c0c7287 */ /* 0x000fe20008000000 */
[----:B------:R-:W-:-:S03]  /*2c00*/  SEL R13, R13, RZ, P0 ;  /* 0x000000ff0d0d7207 */ /* 0x000fc60000000000 */
[----:B------:R-:W-:Y:S01]  /*2c10*/  LOP3.LUT R16, R16, UR8, RZ, 0x3c, !PT ;  /* 0x0000000810107c12 */ /* 0x000fe2000f8e3cff */
[----:B------:R-:W-:Y:S01]  /*2c20*/  UMOV UR8, 0x1 ;  /* 0x0000000100087882 */ /* 0x000fe20000000000 */
[----:B------:R-:W-:Y:S06]  /*2c30*/  @P1 BRA `(.L_x_31) ;  /* 0xfffffff400941947 */ /* 0x000fec000383ffff */
.L_x_23:
[----:B------:R-:W-:Y:S01]  /*2c40*/  UISETP.NE.AND UP0, UPT, UR6, URZ, UPT ;  /* 0x0000003f0600728c */ /* 0x000fe2000bf05270 */
[----:B01----:R-:W0:Y:S03]  /*2c50*/  LDC R12, c[0x0][0x28c] ;  /* 0x0000a300ff0c7b82 */ /* 0x003e260000000800 */
[----:B------:R-:W-:-:S06]  /*2c60*/  USEL UR6, URZ, 0x1, !UP0 ;  /* 0x000000013f067887 */ /* 0x000fcc000c000000 */
[----:B------:R-:W-:Y:S02]  /*2c70*/  ISETP.NE.AND P0, PT, RZ, UR6, PT ;  /* 0x00000006ff007c0c */ /* 0x000fe4000bf05270 */
[----:B0-----:R-:W-:-:S11]  /*2c80*/  ISETP.GE.AND P1, PT, R12, 0x1, PT ;  /* 0x000000010c00780c */ /* 0x001fd60003f26270 */
[----:B------:R-:W-:Y:S05]  /*2c90*/  @!P0 BRA `(.L_x_32) ;  /* 0x0000000400048947 */ /* 0x000fea0003800000 */
[----:B------:R-:W-:Y:S02]  /*2ca0*/  WARPGROUP.DEPBAR.LE gsb0, 0x0 ;  /* 0x00008000000079c5 */ /* 0x000fe40000010000 */
[----:B------:R-:W-:Y:S01]  /*2cb0*/  FADD R147, R56, R147 ;  /* 0x0000009338937221 */ /* 0x000fe20000000000 */
        /* <DEDUP_REMOVED lines=62> */
[----:B------:R-:W-:-:S07]  /*30a0*/  FADD R20, R20, R55 ;  /* 0x0000003714147221 */ /* 0x000fce0000000000 */
.L_x_32:
[----:B------:R-:W-:Y:S02]  /*30b0*/  WARPGROUP.DEPBAR.LE gsb0, 0x0 ;  /* 0x00008000000079c5 */ /* 0x000fe40000010000 */
[----:B------:R-:W-:Y:S05]  /*30c0*/  @!P1 BRA `(.L_x_33) ;  /* 0x0000000000549947 */ /* 0x000fea0003800000 */
[----:B------:R-:W-:-:S13]  /*30d0*/  ISETP.NE.AND P0, PT, R144, 0x3, PT ;  /* 0x000000039000780c */ /* 0x000fda0003f05270 */
[----:B------:R-:W-:Y:S05]  /*30e0*/  @!P0 BRA `(.L_x_34) ;  /* 0x0000000000048947 */ /* 0x000fea0003800000 */
[----:B------:R-:W-:Y:S01]  /*30f0*/  BPT.TRAP 0x1 ;  /* 0x000000040000795c */ /* 0x000fe20000300000 */
.L_x_34:
[----:B------:R-:W-:Y:S01]  /*3100*/  ISETP.NE.AND P0, PT, R5, RZ, PT ;  /* 0x000000ff0500720c */ /* 0x000fe20003f05270 */
[----:B------:R-:W-:Y:S01]  /*3110*/  BSSY B0, `(.L_x_35) ;  /* 0x000000e000007945 */ /* 0x000fe20003800000 */
[----:B------:R-:W-:-:S11]  /*3120*/  ISETP.GT.U32.AND P1, PT, R4, 0x1, PT ;  /* 0x000000010400780c */ /* 0x000fd60003f24070 */
[----:B------:R-:W-:Y:S05]  /*3130*/  @!P0 BRA `(.L_x_36) ;  /* 0x00000000002c8947 */ /* 0x000fea0003800000 */
[----:B------:R-:W-:-:S04]  /*3140*/  UISETP.LT.AND UP0, UPT, UR9, 0x1, UPT ;  /* 0x000000010900788c */ /* 0x000fc8000bf01270 */
[----:B------:R-:W-:-:S04]  /*3150*/  USEL UR8, UR9, 0x1, UP0 ;  /* 0x0000000109087887 */ /* 0x000fc80008000000 */
[----:B------:R-:W-:-:S04]  /*3160*/  UIADD3 UR8, UR5, UR9, -UR8 ;  /* 0x0000000905087290 */ /* 0x000fc8000fffe808 */
[----:B------:R-:W-:-:S04]  /*3170*/  UIMAD.WIDE.U32 UR6, UR8, -0x33333333, URZ ;  /* 0xcccccccd080678a5 */ /* 0x000fc8000f8e003f */
[----:B------:R-:W-:-:S04]  /*3180*/  USHF.R.U32.HI UR6, URZ, 0x2, UR7 ;  /* 0x000000023f067899 */ /* 0x000fc80008011607 */
[----:B------:R-:W-:-:S04]  /*3190*/  UIMAD UR8, UR6, -0x5, UR8 ;  /* 0xfffffffb060878a4 */ /* 0x000fc8000f8e0208 */
[----:B------:R-:W-:-:S04]  /*31a0*/  ULEA UR8, UR8, UR10, 0x3 ;  /* 0x0000000a08087291 */ /* 0x000fc8000f8e183f */
[----:B------:R-:W-:-:S06]  /*31b0*/  UIADD3 UR8, UR8, 0x28, URZ ;  /* 0x0000002808087890 */ /* 0x000fcc000fffe03f */
[----:B------:R-:W-:-:S05]  /*31c0*/  IMAD.U32 R13, RZ, RZ, UR8 ;  /* 0x00000008ff0d7e24 */ /* 0x000fca000f8e00ff */
[----:B------:R-:W-:-:S04]  /*31d0*/  PRMT R12, R6, 0x654, R13 ;  /* 0x00000654060c7816 */ /* 0x000fc8000000000d */
[----:B------:R0:W-:Y:S03]  /*31e0*/  SYNCS.ARRIVE.TRANS64.RED.A1T0 RZ, [R12+URZ], RZ ;  /* 0x000000ff0cff79a7 */ /* 0x0001e6000810043f */
.L_x_36:
[----:B------:R-:W-:Y:S05]  /*31f0*/  BSYNC B0 ;  /* 0x0000000000007941 */ /* 0x000fea0003800000 */
.L_x_35:
[----:B------:R-:W-:Y:S05]  /*3200*/  @P1 BRA `(.L_x_33) ;  /* 0x0000000000041947 */ /* 0x000fea0003800000 */
[----:B------:R-:W-:Y:S01]  /*3210*/  BPT.TRAP 0x1 ;  /* 0x000000040000795c */ /* 0x000fe20000300000 */
.L_x_33:
[----:B------:R-:W1:Y:S01]  /*3220*/  LDC R16, c[0x0][0x288] ;  /* 0x0000a200ff107b82 */ /* 0x000e620000000800 */
[----:B------:R-:W-:Y:S01]  /*3230*/  IMAD.SHL.U32 R33, R11, 0x40, RZ ;  /* 0x000000400b217824 */ /* 0x000fe200078e00ff */
[--C-:B0-----:R-:W-:Y:S01]  /*3240*/  SHF.R.U32.HI R12, RZ, 0x2, R0.reuse ;  /* 0x00000002ff0c7819 */ /* 0x101fe20000011600 */
[----:B------:R-:W-:Y:S01]  /*3250*/  UIADD3 UR5, UR9, UR5, URZ ;  /* 0x0000000509057290 */ /* 0x000fe2000fffe03f */
[----:B------:R-:W-:Y:S01]  /*3260*/  LOP3.LUT R14, R0, 0x60, RZ, 0xc0, !PT ;  /* 0x00000060000e7812 */ /* 0x000fe200078ec0ff */
[----:B------:R-:W-:Y:S01]  /*3270*/  IMAD.SHL.U32 R34, R10, 0x100, RZ ;  /* 0x000001000a227824 */ /* 0x000fe200078e00ff */
[----:B------:R-:W-:Y:S01]  /*3280*/  SHF.R.U32.HI R15, RZ, 0x7, R0 ;  /* 0x00000007ff0f7819 */ /* 0x000fe20000011600 */
[----:B------:R-:W-:Y:S01]  /*3290*/  UISETP.GT.U32.AND UP0, UPT, UR5, 0x4, UPT ;  /* 0x000000040500788c */ /* 0x000fe2000bf04070 */
[----:B------:R-:W-:Y:S01]  /*32a0*/  LOP3.LUT R13, R12, 0x7, RZ, 0xc0, !PT ;  /* 0x000000070c0d7812 */ /* 0x000fe200078ec0ff */
[C---:B------:R-:W-:Y:S01]  /*32b0*/  IMAD.SHL.U32 R26, R0.reuse, 0x2, RZ ;  /* 0x00000002001a7824 */ /* 0x040fe200078e00ff */
[----:B------:R-:W-:Y:S01]  /*32c0*/  SHF.R.U32.HI R14, RZ, 0x1, R14 ;  /* 0x00000001ff0e7819 */ /* 0x000fe2000001160e */
[----:B------:R-:W-:Y:S01]  /*32d0*/  ULDC UR12, c[0x0][0x284] ;  /* 0x0000a100000c7ab9 */ /* 0x000fe20000000800 */
[----:B------:R-:W-:Y:S01]  /*32e0*/  LOP3.LUT R12, R15, 0x1, RZ, 0xc0, !PT ;  /* 0x000000010f0c7812 */ /* 0x000fe200078ec0ff */
[----:B------:R-:W-:Y:S01]  /*32f0*/  UISETP.LT.U32.AND UP0, UPT, UR9, 0x5, UP0 ;  /* 0x000000050900788c */ /* 0x000fe20008701070 */
[----:B------:R-:W-:Y:S01]  /*3300*/  IADD3 R17, RZ, -R14, -R13 ;  /* 0x8000000eff117210 */ /* 0x000fe20007ffe80d */
[----:B------:R-:W-:Y:S01]  /*3310*/  UISETP.GE.U32.AND UP1, UPT, UR9, 0x5, UPT ;  /* 0x000000050900788c */ /* 0x000fe2000bf26070 */
[----:B------:R-:W-:Y:S01]  /*3320*/  LOP3.LUT R15, R0, 0x3, RZ, 0xc0, !PT ;  /* 0x00000003000f7812 */ /* 0x000fe200078ec0ff */
[C---:B------:R-:W-:Y:S01]  /*3330*/  IMAD.SHL.U32 R24, R12.reuse, 0x40, RZ ;  /* 0x000000400c187824 */ /* 0x040fe200078e00ff */
[----:B------:R-:W-:Y:S01]  /*3340*/  SHF.R.S32.HI R29, RZ, 0x1f, R7 ;  /* 0x0000001fff1d7819 */ /* 0x000fe20000011407 */
[----:B------:R-:W-:Y:S01]  /*3350*/  UIMAD.WIDE.U32 UR6, UR5, -0x33333333, URZ ;  /* 0xcccccccd050678a5 */ /* 0x000fe2000f8e003f */
[C---:B------:R-:W-:Y:S01]  /*3360*/  LOP3.LUT R26, R33.reuse, 0x6, R26, 0xf8, !PT ;  /* 0x00000006211a7812 */ /* 0x040fe200078ef81a */
[----:B------:R-:W-:Y:S01]  /*3370*/  USEL UR8, URZ, 0x1, !UP0 ;  /* 0x000000013f087887 */ /* 0x000fe2000c000000 */
[----:B------:R-:W-:Y:S01]  /*3380*/  IMAD R17, R12, -0x40, R17 ;  /* 0xffffffc00c117824 */ /* 0x000fe200078e0211 */
[----:B------:R-:W-:Y:S01]  /*3390*/  ULDC.64 UR10, c[0x0][0x5d0] ;  /* 0x00017400000a7ab9 */ /* 0x000fe20000000a00 */
[----:B-1----:R-:W-:Y:S01]  /*33a0*/  ISETP.GE.AND P0, PT, R33, R16, PT ;  /* 0x000000102100720c */ /* 0x002fe20003f06270 */
[----:B------:R-:W-:Y:S01]  /*33b0*/  IMAD R12, R15, -0x2, R16 ;  /* 0xfffffffe0f0c7824 */ /* 0x000fe200078e0210 */
[----:B------:R-:W-:Y:S01]  /*33c0*/  SHF.R.S32.HI R27, RZ, 0x1f, R26 ;  /* 0x0000001fff1b7819 */ /* 0x000fe2000001141a */
[----:B------:R-:W-:Y:S01]  /*33d0*/  IMAD R16, R29, UR10, RZ ;  /* 0x0000000a1d107c24 */ /* 0x000fe2000f8e02ff */
[----:B------:R-:W-:Y:S01]  /*33e0*/  ISETP.GE.OR P0, PT, R34, UR12, P0 ;  /* 0x0000000c22007c0c */ /* 0x000fe20008706670 */
[----:B------:R-:W-:Y:S01]  /*33f0*/  USHF.R.U32.HI UR6, URZ, 0x2, UR7 ;  /* 0x000000023f067899 */ /* 0x000fe20008011607 */
[----:B------:R-:W-:Y:S01]  /*3400*/  LOP3.LUT R35, R24, 0x40, R13, 0xe2, !PT ;  /* 0x0000004018237812 */ /* 0x000fe200078ee20d */
[----:B------:R-:W-:Y:S01]  /*3410*/  ULOP3.LUT UR4, UR4, UR8, URZ, 0x3c, !UPT ;  /* 0x0000000804047292 */ /* 0x000fe2000f8e3c3f */
[----:B------:R-:W-:Y:S01]  /*3420*/  IMAD.WIDE R24, R10, 0x100, RZ ;  /* 0x000001000a187825 */ /* 0x000fe200078e02ff */
[----:B------:R-:W-:Y:S01]  /*3430*/  UIMAD UR5, UR6, -0x5, UR5 ;  /* 0xfffffffb060578a4 */ /* 0x000fe2000f8e0205 */
[----:B------:R-:W-:Y:S01]  /*3440*/  IADD3 R34, -R34, UR12, R17 ;  /* 0x0000000c22227c10 */ /* 0x000fe2000fffe111 */
[----:B------:R-:W-:Y:S01]  /*3450*/  @UP1 ULOP3.LUT UR4, UR4, 0x1, UR6, 0x78, !UPT ;  /* 0x0000000104041892 */ /* 0x000fe2000f8e7806 */
[C---:B------:R-:W-:Y:S01]  /*3460*/  IMAD R13, R7.reuse, UR11, R16 ;  /* 0x0000000b070d7c24 */ /* 0x040fe2000f8e0210 */
[----:B------:R-:W-:Y:S01]  /*3470*/  LOP3.LUT R35, R24, R35, R14, 0xfe, !PT ;  /* 0x0000002318237212 */ /* 0x000fe200078efe0e */
[----:B------:R-:W-:-:S04]  /*3480*/  IMAD.WIDE.U32 R10, R7, UR10, R26 ;  /* 0x0000000a070a7c25 */ /* 0x000fc8000f8e001a */
[----:B------:R-:W-:Y:S02]  /*3490*/  IMAD.IADD R11, R11, 0x1, R13 ;  /* 0x000000010b0b7824 */ /* 0x000fe400078e020d */
[----:B------:R-:W-:Y:S02]  /*34a0*/  IMAD.IADD R33, R12, 0x1, -R33 ;  /* 0x000000010c217824 */ /* 0x000fe400078e0a21 */
[----:B------:R-:W-:Y:S01]  /*34b0*/  IMAD.MOV.U32 R32, RZ, RZ, -0x1 ;  /* 0xffffffffff207424 */ /* 0x000fe200078e00ff */
[----:B------:R-:W-:Y:S06]  /*34c0*/  @P0 BRA `(.L_x_37) ;  /* 0x0000004800040947 */ /* 0x000fec0003800000 */
[----:B------:R-:W0:Y:S01]  /*34d0*/  LDC.64 R30, c[0x0][0x5c8] ;  /* 0x00017200ff1e7b82 */ /* 0x000e220000000a00 */
[----:B------:R-:W-:Y:S01]  /*34e0*/  ULDC.64 UR6, c[0x0][0x5c0] ;  /* 0x0001700000067ab9 */ /* 0x000fe20000000a00 */
[----:B------:R-:W-:Y:S01]  /*34f0*/  BSSY B0, `(.L_x_37) ;  /* 0x000047e000007945 */ /* 0x000fe20003800000 */
[-C--:B0-----:R-:W-:Y:S02]  /*3500*/  IMAD R12, R25, R30.reuse, RZ ;  /* 0x0000001e190c7224 */ /* 0x081fe400078e02ff */
[----:B------:R-:W-:-:S04]  /*3510*/  IMAD.WIDE.U32 R10, R35, R30, R10 ;  /* 0x0000001e230a7225 */ /* 0x000fc800078e000a */
[----:B------:R-:W-:Y:S01]  /*3520*/  IMAD R15, R35, R31, R12 ;  /* 0x0000001f230f7224 */ /* 0x000fe200078e020c */
[----:B------:R-:W-:Y:S01]  /*3530*/  IADD3 R16, P4, R10, UR6, RZ ;  /* 0x000000060a107c10 */ /* 0x000fe2000ff9e0ff */
[C---:B------:R-:W-:Y:S01]  /*3540*/  IMAD.SHL.U32 R13, R30.reuse, 0x80, RZ ;  /* 0x000000801e0d7824 */ /* 0x040fe200078e00ff */
[C---:B------:R-:W-:Y:S01]  /*3550*/  LEA R28, P2, R30.reuse, R10, 0x3 ;  /* 0x0000000a1e1c7211 */ /* 0x040fe200078418ff */
[----:B------:R-:W-:Y:S01]  /*3560*/  IMAD.IADD R36, R11, 0x1, R15 ;  /* 0x000000010b247824 */ /* 0x000fe200078e020f */
[----:B------:R-:W-:Y:S02]  /*3570*/  SHF.L.U64.HI R11, R30, 0x7, R31 ;  /* 0x000000071e0b7819 */ /* 0x000fe4000001021f */
[----:B------:R-:W-:Y:S02]  /*3580*/  IADD3 R12, P1, P0, R10, UR6, R13 ;  /* 0x000000060a0c7c10 */ /* 0x000fe4000f83e00d */
[----:B------:R-:W-:Y:S02]  /*3590*/  IADD3.X R17, R36, UR7, RZ, P4, !PT ;  /* 0x0000000724117c10 */ /* 0x000fe4000a7fe4ff */
[----:B---3-5:R-:W-:-:S02]  /*35a0*/  FSETP.NEU.AND P4, PT, R9, RZ, PT ;  /* 0x000000ff0900720b */ /* 0x028fc40003f8d000 */
[----:B------:R-:W-:Y:S02]  /*35b0*/  LEA.HI.X R30, R30, R36, R31, 0x3, P2 ;  /* 0x000000241e1e7211 */ /* 0x000fe400010f1c1f */
[C---:B------:R-:W-:Y:S02]  /*35c0*/  IADD3 R14, P2, R28.reuse, UR6, RZ ;  /* 0x000000061c0e7c10 */ /* 0x040fe4000ff5e0ff */
[----:B------:R-:W-:Y:S02]  /*35d0*/  IADD3 R10, P5, P6, R28, UR6, R13 ;  /* 0x000000061c0a7c10 */ /* 0x000fe4000febe00d */
[--C-:B------:R-:W-:Y:S02]  /*35e0*/  IADD3.X R13, R36, UR7, R11.reuse, P1, P0 ;  /* 0x00000007240d7c10 */ /* 0x100fe40008fe040b */
[C---:B------:R-:W-:Y:S02]  /*35f0*/  IADD3.X R15, R30.reuse, UR7, RZ, P2, !PT ;  /* 0x000000071e0f7c10 */ /* 0x040fe400097fe4ff */
[----:B------:R-:W-:Y:S01]  /*3600*/  IADD3.X R11, R30, UR7, R11, P5, P6 ;  /* 0x000000071e0b7c10 */ /* 0x000fe2000afec40b */
[----:B------:R-:W-:Y:S06]  /*3610*/  @!P4 BRA `(.L_x_38) ;  /* 0x00000034009cc947 */ /* 0x000fec0003800000 */
[----:B------:R-:W-:Y:S01]  /*3620*/  ULDC.64 UR6, c[0x0][0x5b8] ;  /* 0x00016e0000067ab9 */ /* 0x000fe20000000a00 */
[----:B------:R-:W-:Y:S01]  /*3630*/  ISETP.GE.AND P0, PT, R34, 0x1, PT ;  /* 0x000000012200780c */ /* 0x000fe20003f06270 */
[----:B------:R-:W-:Y:S01]  /*3640*/  IMAD R28, R29, UR6, RZ ;  /* 0x000000061d1c7c24 */ /* 0x000fe2000f8e02ff */
[----:B------:R-:W-:Y:S01]  /*3650*/  ULDC.64 UR10, c[0x0][0x5a8] ;  /* 0x00016a00000a7ab9 */ /* 0x000fe20000000a00 */
[----:B------:R-:W-:Y:S01]  /*3660*/  IMAD.WIDE.U32 R26, R7, UR6, R26 ;  /* 0x00000006071a7c25 */ /* 0x000fe2000f8e001a */
[----:B------:R-:W-:Y:S01]  /*3670*/  ISETP.LT.OR P4, PT, R33, 0x1, !P0 ;  /* 0x000000012100780c */ /* 0x000fe20004781670 */
[----:B------:R-:W-:Y:S02]  /*3680*/  BSSY B1, `(.L_x_39) ;  /* 0x000000c000017945 */ /* 0x000fe40003800000 */
[----:B------:R-:W-:Y:S01]  /*3690*/  IMAD R7, R7, UR7, R28 ;  /* 0x0000000707077c24 */ /* 0x000fe2000f8e021c */
[----:B------:R-:W-:Y:S02]  /*36a0*/  ULDC.64 UR6, c[0x0][0x5b0] ;  /* 0x00016c0000067ab9 */ /* 0x000fe40000000a00 */
[----:B------:R-:W-:-:S02]  /*36b0*/  IMAD R30, R25, UR6, RZ ;  /* 0x00000006191e7c24 */ /* 0x000fc4000f8e02ff */
[----:B------:R-:W-:Y:S02]  /*36c0*/  IMAD.IADD R27, R27, 0x1, R7 ;  /* 0x000000011b1b7824 */ /* 0x000fe400078e0207 */
[C---:B------:R-:W-:Y:S02]  /*36d0*/  IMAD R7, R35.reuse, UR7, R30 ;  /* 0x0000000723077c24 */ /* 0x040fe4000f8e021e */
[----:B------:R-:W-:-:S03]  /*36e0*/  IMAD.WIDE.U32 R28, R35, UR6, R26 ;  /* 0x00000006231c7c25 */ /* 0x000fc6000f8e001a */
[----:B------:R-:W-:-:S04]  /*36f0*/  IADD3 R28, P1, R28, UR10, RZ ;  /* 0x0000000a1c1c7c10 */ /* 0x000fc8000ff3e0ff */
[--C-:B------:R-:W-:Y:S02]  /*3700*/  IADD3.X R29, R29, UR11, R7.reuse, P1, !PT ;  /* 0x0000000b1d1d7c10 */ /* 0x100fe40008ffe407 */
[----:B------:R-:W-:Y:S01]  /*3710*/  PRMT R7, RZ, 0x7610, R7 ;  /* 0x00007610ff077816 */ /* 0x000fe20000000007 */
[----:B------:R-:W-:Y:S06]  /*3720*/  @P4 BRA `(.L_x_40) ;  /* 0x0000000000044947 */ /* 0x000fec0003800000 */
[----:B------:R0:W5:Y:S02]  /*3730*/  LDG.E.U8 R7, desc[UR20][R28.64] ;  /* 0x000000141c077981 */ /* 0x000164000c1e1100 */
.L_x_40:
[----:B------:R-:W-:Y:S05]  /*3740*/  BSYNC B1 ;  /* 0x0000000000017941 */ /* 0x000fea0003800000 */
.L_x_39:
[----:B-----5:R-:W-:Y:S01]  /*3750*/  LOP3.LUT R7, R7, 0xff, RZ, 0xc0, !PT ;  /* 0x000000ff07077812 */ /* 0x020fe200078ec0ff */
[----:B------:R-:W-:Y:S01]  /*3760*/  BSSY B1, `(.L_x_41) ;  /* 0x000000b000017945 */ /* 0x000fe20003800000 */
[----:B------:R-:W-:Y:S02]  /*3770*/  ISETP.LT.OR P2, PT, R33, 0x2, !P0 ;  /* 0x000000022100780c */ /* 0x000fe40004741670 */
[----:B------:R-:W-:-:S05]  /*3780*/  F2FP.F16.E5M2.UNPACK_B R7, R7 ;  /* 0x00000007ff07723e */ /* 0x000fca00020004ff */
[----:B------:R-:W-:Y:S01]  /*3790*/  HADD2.F32 R30, -RZ, R7.H0_H0 ;  /* 0x20000007ff1e7230 */ /* 0x000fe20000004100 */
[----:B------:R-:W-:-:S04]  /*37a0*/  PRMT R7, RZ, 0x7610, R7 ;  /* 0x00007610ff077816 */ /* 0x000fc80000000007 */
[----:B------:R-:W-:-:S04]  /*37b0*/  FMUL R30, R30, R9 ;  /* 0x000000091e1e7220 */ /* 0x000fc80000400000 */
[----:B--2---:R-:W-:-:S05]  /*37c0*/  FFMA R30, R147, R8, R30 ;  /* 0x00000008931e7223 */ /* 0x004fca000000001e */
[----:B------:R-:W-:-:S05]  /*37d0*/  F2FP.SATFINITE.E5M2.F32.PACK_AB_MERGE_C R31, RZ, R30, RZ ;  /* 0x0000001eff1f723e */ /* 0x000fca00048060ff */
[----:B------:R1:W-:Y:S01]  /*37e0*/  @!P4 STG.E.U8 desc[UR20][R16.64], R31 ;  /* 0x0000001f1000c986 */ /* 0x0003e2000c101114 */
[----:B------:R-:W-:Y:S05]  /*37f0*/  @P2 BRA `(.L_x_42) ;  /* 0x0000000000042947 */ /* 0x000fea0003800000 */
[----:B------:R2:W5:Y:S02]  /*3800*/  LDG.E.U8 R7, desc[UR20][R28.64+0x1] ;  /* 0x000001141c077981 */ /* 0x000564000c1e1100 */
.L_x_42:
[----:B------:R-:W-:Y:S05]  /*3810*/  BSYNC B1 ;  /* 0x0000000000017941 */ /* 0x000fea0003800000 */
.L_x_41:
[----:B-----5:R-:W-:Y:S01]  /*3820*/  LOP3.LUT R7, R7, 0xff, RZ, 0xc0, !PT ;  /* 0x000000ff07077812 */ /* 0x020fe200078ec0ff */
[----:B------:R-:W-:Y:S01]  /*3830*/  BSSY B1, `(.L_x_43) ;  /* 0x0000013000017945 */ /* 0x000fe20003800000 */
[----:B------:R-:W-:Y:S02]  /*3840*/  IADD3 R37, P1, R35, 0x8, RZ ;  /* 0x0000000823257810 */ /* 0x000fe40007f3e0ff */
[----:B------:R-:W-:-:S03]  /*3850*/  F2FP.F16.E5M2.UNPACK_B R7, R7 ;  /* 0x00000007ff07723e */ /* 0x000fc600020004ff */
[----:B-1----:R-:W-:Y:S01]  /*3860*/  IMAD.X R31, RZ, RZ, R25, P1 ;  /* 0x000000ffff1f7224 */ /* 0x002fe200008e0619 */
[----:B------:R-:W-:Y:S01]  /*3870*/  ISETP.GE.AND P1, PT, R34, 0x9, PT ;  /* 0x000000092200780c */ /* 0x000fe20003f26270 */
[----:B------:R-:W-:Y:S02]  /*3880*/  HADD2.F32 R30, -RZ, R7.H0_H0 ;  /* 0x20000007ff1e7230 */ /* 0x000fe40000004100 */
[----:B------:R-:W-:Y:S01]  /*3890*/  IMAD R36, R31, UR6, RZ ;  /* 0x000000061f247c24 */ /* 0x000fe2000f8e02ff */
[----:B------:R-:W-:Y:S02]  /*38a0*/  ISETP.LT.OR P5, PT, R33, 0x1, !P1 ;  /* 0x000000012100780c */ /* 0x000fe40004fa1670 */
[----:B------:R-:W-:Y:S01]  /*38b0*/  FMUL R7, R30, R9 ;  /* 0x000000091e077220 */ /* 0x000fe20000400000 */
[----:B------:R-:W-:-:S04]  /*38c0*/  IMAD.WIDE.U32 R30, R37, UR6, R26 ;  /* 0x00000006251e7c25 */ /* 0x000fc8000f8e001a */
[----:B------:R-:W-:Y:S01]  /*38d0*/  FFMA R7, R142, R8, R7 ;  /* 0x000000088e077223 */ /* 0x000fe20000000007 */
[----:B------:R-:W-:Y:S01]  /*38e0*/  IMAD R37, R37, UR7, R36 ;  /* 0x0000000725257c24 */ /* 0x000fe2000f8e0224 */
[----:B------:R-:W-:-:S03]  /*38f0*/  IADD3 R30, P4, R30, UR10, RZ ;  /* 0x0000000a1e1e7c10 */ /* 0x000fc6000ff9e0ff */
[----:B------:R-:W-:Y:S02]  /*3900*/  F2FP.SATFINITE.E5M2.F32.PACK_AB_MERGE_C R39, RZ, R7, RZ ;  /* 0x00000007ff27723e */ /* 0x000fe400048060ff */
[----:B------:R-:W-:Y:S02]  /*3910*/  IADD3.X R31, R31, UR11, R37, P4, !PT ;  /* 0x0000000b1f1f7c10 */ /* 0x000fe4000a7fe425 */
[----:B------:R-:W-:Y:S01]  /*3920*/  PRMT R7, RZ, 0x7610, R7 ;  /* 0x00007610ff077816 */ /* 0x000fe20000000007 */
[----:B------:R1:W-:Y:S01]  /*3930*/  @!P2 STG.E.U8 desc[UR20][R16.64+0x1], R39 ;  /* 0x000001271000a986 */ /* 0x0003e2000c101114 */
[----:B------:R-:W-:Y:S05]  /*3940*/  @P5 BRA `(.L_x_44) ;  /* 0x0000000000045947 */ /* 0x000fea0003800000 */
[----:B------:R3:W5:Y:S02]  /*3950*/  LDG.E.U8 R7, desc[UR20][R30.64] ;  /* 0x000000141e077981 */ /* 0x000764000c1e1100 */
.L_x_44:
[----:B------:R-:W-:Y:S05]  /*3960*/  BSYNC B1 ;  /* 0x0000000000017941 */ /* 0x000fea0003800000 */
.L_x_43:
[----:B-----5:R-:W-:Y:S01]  /*3970*/  LOP3.LUT R7, R7, 0xff, RZ, 0xc0, !PT ;  /* 0x000000ff07077812 */ /* 0x020fe200078ec0ff */
[----:B------:R-:W-:Y:S01]  /*3980*/  BSSY B1, `(.L_x_45) ;  /* 0x000000b000017945 */ /* 0x000fe20003800000 */
[----:B------:R-:W-:Y:S02]  /*3990*/  ISETP.LT.OR P2, PT, R33, 0x2, !P1 ;  /* 0x000000022100780c */ /* 0x000fe40004f41670 */
[----:B------:R-:W-:-:S05]  /*39a0*/  F2FP.F16.E5M2.UNPACK_B R7, R7 ;  /* 0x00000007ff07723e */ /* 0x000fca00020004ff */
[----:B------:R-:W-:Y:S01]  /*39b0*/  HADD2.F32 R36, -RZ, R7.H0_H0 ;  /* 0x20000007ff247230 */ /* 0x000fe20000004100 */
[----:B------:R-:W-:-:S04]  /*39c0*/  PRMT R7, RZ, 0x7610, R7 ;  /* 0x00007610ff077816 */ /* 0x000fc80000000007 */
[----:B------:R-:W-:-:S04]  /*39d0*/  FMUL R36, R36, R9 ;  /* 0x0000000924247220 */ /* 0x000fc80000400000 */
[----:B------:R-:W-:-:S05]  /*39e0*/  FFMA R36, R145, R8, R36 ;  /* 0x0000000891247223 */ /* 0x000fca0000000024 */
[----:B------:R-:W-:-:S05]  /*39f0*/  F2FP.SATFINITE.E5M2.F32.PACK_AB_MERGE_C R37, RZ, R36, RZ ;  /* 0x00000024ff25723e */ /* 0x000fca00048060ff */
[----:B------:R4:W-:Y:S01]  /*3a00*/  @!P5 STG.E.U8 desc[UR20][R14.64], R37 ;  /* 0x000000250e00d986 */ /* 0x0009e2000c101114 */
[----:B------:R-:W-:Y:S05]  /*3a10*/  @P2 BRA `(.L_x_46) ;  /* 0x0000000000042947 */ /* 0x000fea0003800000 */
[----:B------:R0:W5:Y:S02]  /*3a20*/  LDG.E.U8 R7, desc[UR20][R30.64+0x1] ;  /* 0x000001141e077981 */ /* 0x000164000c1e1100 */
.L_x_46:
[----:B------:R-:W-:Y:S05]  /*3a30*/  BSYNC B1 ;  /* 0x0000000000017941 */ /* 0x000fea0003800000 */
.L_x_45:
[----:B-----5:R-:W-:Y:S01]  /*3a40*/  LOP3.LUT R7, R7, 0xff, RZ, 0xc0, !PT ;  /* 0x000000ff07077812 */ /* 0x020fe200078ec0ff */
[----:B------:R-:W-:Y:S01]  /*3a50*/  BSSY B1, `(.L_x_47) ;  /* 0x000000b000017945 */ /* 0x000fe20003800000 */
[----:B------:R-:W-:Y:S02]  /*3a60*/  ISETP.LT.OR P4, PT, R33, 0x9, !P0 ;  /* 0x000000092100780c */ /* 0x000fe40004781670 */
[----:B------:R-:W-:-:S05]  /*3a70*/  F2FP.F16.E5M2.UNPACK_B R7, R7 ;  /* 0x00000007ff07723e */ /* 0x000fca00020004ff */
[----:B------:R-:W-:-:S05]  /*3a80*/  HADD2.F32 R36, -RZ, R7.H0_H0 ;  /* 0x20000007ff247230 */ /* 0x000fca0000004100 */
[----:B------:R-:W-:-:S04]  /*3a90*/  FMUL R7, R36, R9 ;  /* 0x0000000924077220 */ /* 0x000fc80000400000 */
[----:B------:R-:W-:-:S05]  /*3aa0*/  FFMA R7, R140, R8, R7 ;  /* 0x000000088c077223 */ /* 0x000fca0000000007 */
[----:B----4-:R-:W-:Y:S02]  /*3ab0*/  F2FP.SATFINITE.E5M2.F32.PACK_AB_MERGE_C R37, RZ, R7, RZ ;  /* 0x00000007ff25723e */ /* 0x010fe400048060ff */
[----:B------:R-:W-:-:S03]  /*3ac0*/  PRMT R7, RZ, 0x7610, R7 ;  /* 0x00007610ff077816 */ /* 0x000fc60000000007 */
[----:B------:R4:W-:Y:S01]  /*3ad0*/  @!P2 STG.E.U8 desc[UR20][R14.64+0x1], R37 ;  /* 0x000001250e00a986 */ /* 0x0009e2000c101114 */
[----:B------:R-:W-:Y:S05]  /*3ae0*/  @P4 BRA `(.L_x_48) ;  /* 0x0000000000044947 */ /* 0x000fea0003800000 */
[----:B------:R0:W5:Y:S02]  /*3af0*/  LDG.E.U8 R7, desc[UR20][R28.64+0x8] ;  /* 0x000008141c077981 */ /* 0x000164000c1e1100 */
.L_x_48:
[----:B------:R-:W-:Y:S05]  /*3b00*/  BSYNC B1 ;  /* 0x0000000000017941 */ /* 0x000fea0003800000 */
.L_x_47:
        /* <DEDUP_REMOVED lines=8> */
[----:B----4-:R-:W-:-:S05]  /*3b90*/  F2FP.SATFINITE.E5M2.F32.PACK_AB_MERGE_C R37, RZ, R36, RZ ;  /* 0x00000024ff25723e */ /* 0x010fca00048060ff */
[----:B------:R4:W-:Y:S01]  /*3ba0*/  @!P4 STG.E.U8 desc[UR20][R16.64+0x8], R37 ;  /* 0x000008251000c986 */ /* 0x0009e2000c101114 */
[----:B------:R-:W-:Y:S05]  /*3bb0*/  @P2 BRA `(.L_x_50) ;  /* 0x0000000000042947 */ /* 0x000fea0003800000 */
[----:B------:R0:W5:Y:S02]  /*3bc0*/  LDG.E.U8 R7, desc[UR20][R28.64+0x9] ;  /* 0x000009141c077981 */ /* 0x000164000c1e1100 */
.L_x_50:
[----:B------:R-:W-:Y:S05]  /*3bd0*/  BSYNC B1 ;  /* 0x0000000000017941 */ /* 0x000fea0003800000 */
.L_x_49:
        /* <DEDUP_REMOVED lines=12> */
.L_x_52:
[----:B------:R-:W-:Y:S05]  /*3ca0*/  BSYNC B1 ;  /* 0x0000000000017941 */ /* 0x000fea0003800000 */
.L_x_51:
        /* <DEDUP_REMOVED lines=12> */
.L_x_54:
[----:B------:R-:W-:Y:S05]  /*3d70*/  BSYNC B1 ;  /* 0x0000000000017941 */ /* 0x000fea0003800000 */
.L_x_53:
        /* <DEDUP_REMOVED lines=12> */
.L_x_56:
[----:B------:R-:W-:Y:S05]  /*3e40*/  BSYNC B1 ;  /* 0x0000000000017941 */ /* 0x000fea0003800000 */
.L_x_55:
        /* <DEDUP_REMOVED lines=12> */
.L_x_58:
[----:B------:R-:W-:Y:S05]  /*3f10*/  BSYNC B1 ;  /* 0x0000000000017941 */ /* 0x000fea0003800000 */
.L_x_57:
        /* <DEDUP_REMOVED lines=12> */
.L_x_60:
[----:B------:R-:W-:Y:S05]  /*3fe0*/  BSYNC B1 ;  /* 0x0000000000017941 */ /* 0x000fea0003800000 */
.L_x_59:
        /* <DEDUP_REMOVED lines=12> */
.L_x_62:
[----:B------:R-:W-:Y:S05]  /*40b0*/  BSYNC B1 ;  /* 0x0000000000017941 */ /* 0x000fea0003800000 */
.L_x_61:
        /* <DEDUP_REMOVED lines=12> */
.L_x_64:
[----:B------:R-:W-:Y:S05]  /*4180*/  BSYNC B1 ;  /* 0x0000000000017941 */ /* 0x000fea0003800000 */
.L_x_63:
        /* <DEDUP_REMOVED lines=12> */
.L_x_66:
[----:B------:R-:W-:Y:S05]  /*4250*/  BSYNC B1 ;  /* 0x0000000000017941 */ /* 0x000fea0003800000 */
.L_x_65:
        /* <DEDUP_REMOVED lines=12> */
.L_x_68:
[----:B------:R-:W-:Y:S05]  /*4320*/  BSYNC B1 ;  /* 0x0000000000017941 */ /* 0x000fea0003800000 */
.L_x_67:
        /* <DEDUP_REMOVED lines=12> */
.L_x_70:
[----:B------:R-:W-:Y:S05]  /*43f0*/  BSYNC B1 ;  /* 0x0000000000017941 */ /* 0x000fea0003800000 */
.L_x_69:
        /* <DEDUP_REMOVED lines=12> */
.L_x_72:
[----:B------:R-:W-:Y:S05]  /*44c0*/  BSYNC B1 ;  /* 0x0000000000017941 */ /* 0x000fea0003800000 */
.L_x_71:
        /* <DEDUP_REMOVED lines=12> */
.L_x_74:
[----:B------:R-:W-:Y:S05]  /*4590*/  BSYNC B1 ;  /* 0x0000000000017941 */ /* 0x000fea0003800000 */
.L_x_73:
        /* <DEDUP_REMOVED lines=12> */
.L_x_76:
[----:B------:R-:W-:Y:S05]  /*4660*/  BSYNC B1 ;  /* 0x0000000000017941 */ /* 0x000fea0003800000 */
.L_x_75:
        /* <DEDUP_REMOVED lines=12> */
.L_x_78:
[----:B------:R-:W-:Y:S05]  /*4730*/  BSYNC B1 ;  /* 0x0000000000017941 */ /* 0x000fea0003800000 */
.L_x_77:
        /* <DEDUP_REMOVED lines=12> */
.L_x_80:
[----:B------:R-:W-:Y:S05]  /*4800*/  BSYNC B1 ;  /* 0x0000000000017941 */ /* 0x000fea0003800000 */
.L_x_79:
        /* <DEDUP_REMOVED lines=12> */
.L_x_82:
[----:B------:R-:W-:Y:S05]  /*48d0*/  BSYNC B1 ;  /* 0x0000000000017941 */ /* 0x000fea0003800000 */
.L_x_81:
        /* <DEDUP_REMOVED lines=12> */
.L_x_84:
[----:B------:R-:W-:Y:S05]  /*49a0*/  BSYNC B1 ;  /* 0x0000000000017941 */ /* 0x000fea0003800000 */
.L_x_83:
        /* <DEDUP_REMOVED lines=12> */
.L_x_86:
[----:B------:R-:W-:Y:S05]  /*4a70*/  BSYNC B1 ;  /* 0x0000000000017941 */ /* 0x000fea0003800000 */
.L_x_85:
        /* <DEDUP_REMOVED lines=12> */
.L_x_88:
[----:B------:R-:W-:Y:S05]  /*4b40*/  BSYNC B1 ;  /* 0x0000000000017941 */ /* 0x000fea0003800000 */
.L_x_87:
        /* <DEDUP_REMOVED lines=12> */
.L_x_90:
[----:B------:R-:W-:Y:S05]  /*4c10*/  BSYNC B1 ;  /* 0x0000000000017941 */ /* 0x000fea0003800000 */
.L_x_89:
        /* <DEDUP_REMOVED lines=12> */
.L_x_92:
[----:B------:R-:W-:Y:S05]  /*4ce0*/  BSYNC B1 ;  /* 0x0000000000017941 */ /* 0x000fea0003800000 */
.L_x_91:
        /* <DEDUP_REMOVED lines=12> */
.L_x_94:
[----:B------:R-:W-:Y:S05]  /*4db0*/  BSYNC B1 ;  /* 0x0000000000017941 */ /* 0x000fea0003800000 */
.L_x_93:
        /* <DEDUP_REMOVED lines=12> */
.L_x_96:
[----:B------:R-:W-:Y:S05]  /*4e80*/  BSYNC B1 ;  /* 0x0000000000017941 */ /* 0x000fea0003800000 */
.L_x_95:
        /* <DEDUP_REMOVED lines=12> */
.L_x_98:
[----:B------:R-:W-:Y:S05]  /*4f50*/  BSYNC B1 ;  /* 0x0000000000017941 */ /* 0x000fea0003800000 */
.L_x_97:
[----:B-----5:R-:W-:Y:S01]  /*4f60*/  LOP3.LUT R7, R7, 0xff, RZ, 0xc0, !PT ;  /* 0x000000ff07077812 */ /* 0x020fe200078ec0ff */
[----:B------:R-:W-:Y:S01]  /*4f70*/  BSSY B1, `(.L_x_99) ;  /* 0x000000b000017945 */ /* 0x000fe20003800000 */
[----:B------:R-:W-:Y:S02]  /*4f80*/  ISETP.LT.OR P2, PT, R33, 0x39, !P1 ;  /* 0x000000392100780c */ /* 0x000fe40004f41670 */
[----:B------:R-:W-:-:S05]  /*4f90*/  F2FP.F16.E5M2.UNPACK_B R7, R7 ;  /* 0x00000007ff07723e */ /* 0x000fca00020004ff */
[----:B0-2---:R-:W-:-:S05]  /*4fa0*/  HADD2.F32 R28, -RZ, R7.H0_H0 ;  /* 0x20000007ff1c7230 */ /* 0x005fca0000004100 */
[----:B------:R-:W-:-:S04]  /*4fb0*/  FMUL R7, R28, R9 ;  /* 0x000000091c077220 */ /* 0x000fc80000400000 */
[----:B------:R-:W-:-:S05]  /*4fc0*/  FFMA R7, R114, R8, R7 ;  /* 0x0000000872077223 */ /* 0x000fca0000000007 */
[----:B------:R-:W-:Y:S02]  /*4fd0*/  F2FP.SATFINITE.E5M2.F32.PACK_AB_MERGE_C R29, RZ, R7, RZ ;  /* 0x00000007ff1d723e */ /* 0x000fe400048060ff */
[----:B------:R-:W-:-:S03]  /*4fe0*/  PRMT R7, RZ, 0x7610, R7 ;  /* 0x00007610ff077816 */ /* 0x000fc60000000007 */
[----:B------:R0:W-:Y:S01]  /*4ff0*/  @!P0 STG.E.U8 desc[UR20][R16.64+0x39], R29 ;  /* 0x0000391d10008986 */ /* 0x0001e2000c101114 */
[----:B------:R-:W-:Y:S05]  /*5000*/  @P2 BRA `(.L_x_100) ;  /* 0x0000000000042947 */ /* 0x000fea0003800000 */
[----:B------:R2:W5:Y:S02]  /*5010*/  LDG.E.U8 R7, desc[UR20][R30.64+0x38] ;  /* 0x000038141e077981 */ /* 0x000564000c1e1100 */
.L_x_100:
[----:B------:R-:W-:Y:S05]  /*5020*/  BSYNC B1 ;  /* 0x0000000000017941 */ /* 0x000fea0003800000 */
.L_x_99:
[----:B-----5:R-:W-:Y:S01]  /*5030*/  LOP3.LUT R7, R7, 0xff, RZ, 0xc0, !PT ;  /* 0x000000ff07077812 */ /* 0x020fe200078ec0ff */
[----:B------:R-:W-:Y:S01]  /*5040*/  BSSY B1, `(.L_x_101) ;  /* 0x000000b000017945 */ /* 0x000fe20003800000 */
[----:B------:R-:W-:Y:S02]  /*5050*/  ISETP.LT.OR P1, PT, R33, 0x3a, !P1 ;  /* 0x0000003a2100780c */ /* 0x000fe40004f21670 */
[----:B------:R-:W-:-:S05]  /*5060*/  F2FP.F16.E5M2.UNPACK_B R7, R7 ;  /* 0x00000007ff07723e */ /* 0x000fca00020004ff */
[----:B01--4-:R-:W-:Y:S01]  /*5070*/  HADD2.F32 R16, -RZ, R7.H0_H0 ;  /* 0x20000007ff107230 */ /* 0x013fe20000004100 */
[----:B------:R-:W-:-:S04]  /*5080*/  PRMT R7, RZ, 0x7610, R7 ;  /* 0x00007610ff077816 */ /* 0x000fc80000000007 */
[----:B------:R-:W-:-:S04]  /*5090*/  FMUL R16, R16, R9 ;  /* 0x0000000910107220 */ /* 0x000fc80000400000 */
[----:B------:R-:W-:-:S05]  /*50a0*/  FFMA R16, R117, R8, R16 ;  /* 0x0000000875107223 */ /* 0x000fca0000000010 */
[----:B------:R-:W-:-:S05]  /*50b0*/  F2FP.SATFINITE.E5M2.F32.PACK_AB_MERGE_C R17, RZ, R16, RZ ;  /* 0x00000010ff11723e */ /* 0x000fca00048060ff */
[----:B------:R0:W-:Y:S01]  /*50c0*/  @!P2 STG.E.U8 desc[UR20][R14.64+0x38], R17 ;  /* 0x000038110e00a986 */ /* 0x0001e2000c101114 */
[----:B------:R-:W-:Y:S05]  /*50d0*/  @P1 BRA `(.L_x_102) ;  /* 0x0000000000041947 */ /* 0x000fea0003800000 */
[----:B------:R1:W5:Y:S02]  /*50e0*/  LDG.E.U8 R7, desc[UR20][R30.64+0x39] ;  /* 0x000039141e077981 */ /* 0x000364000c1e1100 */
.L_x_102:
[----:B------:R-:W-:Y:S05]  /*50f0*/  BSYNC B1 ;  /* 0x0000000000017941 */ /* 0x000fea0003800000 */
.L_x_101:
[----:B-----5:R-:W-:Y:S01]  /*5100*/  LOP3.LUT R7, R7, 0xff, RZ, 0xc0, !PT ;  /* 0x000000ff07077812 */ /* 0x020fe200078ec0ff */
[----:B------:R-:W-:Y:S01]  /*5110*/  BSSY B1, `(.L_x_103) ;  /* 0x0000013000017945 */ /* 0x000fe20003800000 */
[----:B------:R-:W-:Y:S02]  /*5120*/  IADD3 R29, P0, R35, 0x80, RZ ;  /* 0x00000080231d7810 */ /* 0x000fe40007f1e0ff */
[----:B------:R-:W-:-:S03]  /*5130*/  F2FP.F16.E5M2.UNPACK_B R7, R7 ;  /* 0x00000007ff07723e */ /* 0x000fc600020004ff */
[----:B0-----:R-:W-:Y:S01]  /*5140*/  IMAD.X R17, RZ, RZ, R25, P0 ;  /* 0x000000ffff117224 */ /* 0x001fe200000e0619 */
        /* <DEDUP_REMOVED lines=9> */
[----:B-123--:R-:W-:Y:S02]  /*51e0*/  F2FP.SATFINITE.E5M2.F32.PACK_AB_MERGE_C R31, RZ, R7, RZ ;  /* 0x00000007ff1f723e */ /* 0x00efe400048060ff */
[----:B------:R-:W-:Y:S02]  /*51f0*/  IADD3.X R17, R17, UR11, R29, P2, !PT ;  /* 0x0000000b11117c10 */ /* 0x000fe400097fe41d */
[----:B------:R-:W-:Y:S01]  /*5200*/  PRMT R7, RZ, 0x7610, R7 ;  /* 0x00007610ff077816 */ /* 0x000fe20000000007 */
[----:B------:R0:W-:Y:S01]  /*5210*/  @!P1 STG.E.U8 desc[UR20][R14.64+0x39], R31 ;  /* 0x0000391f0e009986 */ /* 0x0001e2000c101114 */
[----:B------:R-:W-:Y:S05]  /*5220*/  @P4 BRA `(.L_x_104) ;  /* 0x0000000000044947 */ /* 0x000fea0003800000 */
[----:B------:R1:W5:Y:S02]  /*5230*/  LDG.E.U8 R7, desc[UR20][R16.64] ;  /* 0x0000001410077981 */ /* 0x000364000c1e1100 */
.L_x_104:
[----:B------:R-:W-:Y:S05]  /*5240*/  BSYNC B1 ;  /* 0x0000000000017941 */ /* 0x000fea0003800000 */
.L_x_103:
[----:B-----5:R-:W-:Y:S01]  /*5250*/  LOP3.LUT R7, R7, 0xff, RZ, 0xc0, !PT ;  /* 0x000000ff07077812 */ /* 0x020fe200078ec0ff */
[----:B------:R-:W-:Y:S01]  /*5260*/  BSSY B1, `(.L_x_105) ;  /* 0x000000b000017945 */ /* 0x000fe20003800000 */
[----:B------:R-:W-:Y:S02]  /*5270*/  ISETP.LT.OR P2, PT, R33, 0x2, !P0 ;  /* 0x000000022100780c */ /* 0x000fe40004741670 */
[----:B------:R-:W-:-:S05]  /*5280*/  F2FP.F16.E5M2.UNPACK_B R7, R7 ;  /* 0x00000007ff07723e */ /* 0x000fca00020004ff */
[----:B0-----:R-:W-:Y:S01]  /*5290*/  HADD2.F32 R14, -RZ, R7.H0_H0 ;  /* 0x20000007ff0e7230 */ /* 0x001fe20000004100 */
[----:B------:R-:W-:-:S04]  /*52a0*/  PRMT R7, RZ, 0x7610, R7 ;  /* 0x00007610ff077816 */ /* 0x000fc80000000007 */
[----:B------:R-:W-:-:S04]  /*52b0*/  FMUL R14, R14, R9 ;  /* 0x000000090e0e7220 */ /* 0x000fc80000400000 */
[----:B------:R-:W-:-:S05]  /*52c0*/  FFMA R14, R115, R8, R14 ;  /* 0x00000008730e7223 */ /* 0x000fca000000000e */
[----:B------:R-:W-:-:S05]  /*52d0*/  F2FP.SATFINITE.E5M2.F32.PACK_AB_MERGE_C R15, RZ, R14, RZ ;  /* 0x0000000eff0f723e */ /* 0x000fca00048060ff */
[----:B------:R0:W-:Y:S01]  /*52e0*/  @!P4 STG.E.U8 desc[UR20][R12.64], R15 ;  /* 0x0000000f0c00c986 */ /* 0x0001e2000c101114 */
[----:B------:R-:W-:Y:S05]  /*52f0*/  @P2 BRA `(.L_x_106) ;  /* 0x0000000000042947 */ /* 0x000fea0003800000 */
[----:B------:R2:W5:Y:S02]  /*5300*/  LDG.E.U8 R7, desc[UR20][R16.64+0x1] ;  /* 0x0000011410077981 */ /* 0x000564000c1e1100 */
.L_x_106:
[----:B------:R-:W-:Y:S05]  /*5310*/  BSYNC B1 ;  /* 0x0000000000017941 */ /* 0x000fea0003800000 */
.L_x_105:
[----:B-----5:R-:W-:Y:S01]  /*5320*/  LOP3.LUT R7, R7, 0xff, RZ, 0xc0, !PT ;  /* 0x000000ff07077812 */ /* 0x020fe200078ec0ff */
[----:B------:R-:W-:Y:S01]  /*5330*/  BSSY B1, `(.L_x_107) ;  /* 0x0000013000017945 */ /* 0x000fe20003800000 */
[----:B------:R-:W-:Y:S02]  /*5340*/  IADD3 R35, P1, R35, 0x88, RZ ;  /* 0x0000008823237810 */ /* 0x000fe40007f3e0ff */
[----:B------:R-:W-:-:S03]  /*5350*/  F2FP.F16.E5M2.UNPACK_B R7, R7 ;  /* 0x00000007ff07723e */ /* 0x000fc600020004ff */
[----:B------:R-:W-:Y:S01]  /*5360*/  IMAD.X R24, RZ, RZ, R25, P1 ;  /* 0x000000ffff187224 */ /* 0x000fe200008e0619 */
[----:B------:R-:W-:Y:S01]  /*5370*/  ISETP.GE.AND P1, PT, R34, 0x89, PT ;  /* 0x000000892200780c */ /* 0x000fe20003f26270 */
[----:B------:R-:W-:Y:S02]  /*5380*/  HADD2.F32 R14, -RZ, R7.H0_H0 ;  /* 0x20000007ff0e7230 */ /* 0x000fe40000004100 */
[----:B------:R-:W-:Y:S01]  /*5390*/  IMAD R24, R24, UR6, RZ ;  /* 0x0000000618187c24 */ /* 0x000fe2000f8e02ff */
[----:B------:R-:W-:Y:S01]  /*53a0*/  ISETP.LT.OR P5, PT, R33, 0x1, !P1 ;  /* 0x000000012100780c */ /* 0x000fe20004fa1670 */
[----:B------:R-:W-:-:S04]  /*53b0*/  IMAD.WIDE.U32 R26, R35, UR6, R26 ;  /* 0x00000006231a7c25 */ /* 0x000fc8000f8e001a */
[----:B------:R-:W-:Y:S01]  /*53c0*/  FMUL R7, R14, R9 ;  /* 0x000000090e077220 */ /* 0x000fe20000400000 */
[----:B------:R-:W-:-:S03]  /*53d0*/  IMAD R35, R35, UR7, R24 ;  /* 0x0000000723237c24 */ /* 0x000fc6000f8e0218 */
[----:B------:R-:W-:Y:S01]  /*53e0*/  FFMA R7, R110, R8, R7 ;  /* 0x000000086e077223 */ /* 0x000fe20000000007 */
[----:B------:R-:W-:-:S04]  /*53f0*/  IADD3 R14, P4, R26, UR10, RZ ;  /* 0x0000000a1a0e7c10 */ /* 0x000fc8000ff9e0ff */
[----:B------:R-:W-:Y:S02]  /*5400*/  F2FP.SATFINITE.E5M2.F32.PACK_AB_MERGE_C R25, RZ, R7, RZ ;  /* 0x00000007ff19723e */ /* 0x000fe400048060ff */
[----:B0-----:R-:W-:Y:S02]  /*5410*/  IADD3.X R15, R27, UR11, R35, P4, !PT ;  /* 0x0000000b1b0f7c10 */ /* 0x001fe4000a7fe423 */
[----:B------:R-:W-:Y:S01]  /*5420*/  PRMT R7, RZ, 0x7610, R7 ;  /* 0x00007610ff077816 */ /* 0x000fe20000000007 */
[----:B------:R0:W-:Y:S01]  /*5430*/  @!P2 STG.E.U8 desc[UR20][R12.64+0x1], R25 ;  /* 0x000001190c00a986 */ /* 0x0001e2000c101114 */
[----:B------:R-:W-:Y:S05]  /*5440*/  @P5 BRA `(.L_x_108) ;  /* 0x0000000000045947 */ /* 0x000fea0003800000 */
[----:B------:R3:W5:Y:S02]  /*5450*/  LDG.E.U8 R7, desc[UR20][R14.64] ;  /* 0x000000140e077981 */ /* 0x000764000c1e1100 */
.L_x_108:
[----:B------:R-:W-:Y:S05]  /*5460*/  BSYNC B1 ;  /* 0x0000000000017941 */ /* 0x000fea0003800000 */
.L_x_107:
        /* <DEDUP_REMOVED lines=8> */
[----:B0-----:R-:W-:-:S05]  /*54f0*/  F2FP.SATFINITE.E5M2.F32.PACK_AB_MERGE_C R25, RZ, R24, RZ ;  /* 0x00000018ff19723e */ /* 0x001fca00048060ff */
[----:B------:R0:W-:Y:S01]  /*5500*/  @!P5 STG.E.U8 desc[UR20][R10.64], R25 ;  /* 0x000000190a00d986 */ /* 0x0001e2000c101114 */
[----:B------:R-:W-:Y:S05]  /*5510*/  @P2 BRA `(.L_x_110) ;  /* 0x0000000000042947 */ /* 0x000fea0003800000 */
[----:B------:R4:W5:Y:S02]  /*5520*/  LDG.E.U8 R7, desc[UR20][R14.64+0x1] ;  /* 0x000001140e077981 */ /* 0x000964000c1e1100 */
.L_x_110:
[----:B------:R-:W-:Y:S05]  /*5530*/  BSYNC B1 ;  /* 0x0000000000017941 */ /* 0x000fea0003800000 */
.L_x_109:
[----:B-----5:R-:W-:Y:S01]  /*5540*/  LOP3.LUT R7, R7, 0xff, RZ, 0xc0, !PT ;  /* 0x000000ff07077812 */ /* 0x020fe200078ec0ff */
[----:B------:R-:W-:Y:S01]  /*5550*/  BSSY B1, `(.L_x_111) ;  /* 0x000000b000017945 */ /* 0x000fe20003800000 */
[----:B------:R-:W-:Y:S02]  /*5560*/  ISETP.LT.OR P4, PT, R33, 0x9, !P0 ;  /* 0x000000092100780c */ /* 0x000fe40004781670 */
[----:B------:R-:W-:-:S05]  /*5570*/  F2FP.F16.E5M2.UNPACK_B R7, R7 ;  /* 0x00000007ff07723e */ /* 0x000fca00020004ff */
[----:B------:R-:W-:-:S05]  /*5580*/  HADD2.F32 R24, -RZ, R7.H0_H0 ;  /* 0x20000007ff187230 */ /* 0x000fca0000004100 */
[----:B------:R-:W-:-:S04]  /*5590*/  FMUL R7, R24, R9 ;  /* 0x0000000918077220 */ /* 0x000fc80000400000 */
[----:B------:R-:W-:-:S05]  /*55a0*/  FFMA R7, R108, R8, R7 ;  /* 0x000000086c077223 */ /* 0x000fca0000000007 */
[----:B0-----:R-:W-:Y:S02]  /*55b0*/  F2FP.SATFINITE.E5M2.F32.PACK_AB_MERGE_C R25, RZ, R7, RZ ;  /* 0x00000007ff19723e */ /* 0x001fe400048060ff */
[----:B------:R-:W-:-:S03]  /*55c0*/  PRMT R7, RZ, 0x7610, R7 ;  /* 0x00007610ff077816 */ /* 0x000fc60000000007 */
[----:B------:R0:W-:Y:S01]  /*55d0*/  @!P2 STG.E.U8 desc[UR20][R10.64+0x1], R25 ;  /* 0x000001190a00a986 */ /* 0x0001e2000c101114 */
[----:B------:R-:W-:Y:S05]  /*55e0*/  @P4 BRA `(.L_x_112) ;  /* 0x0000000000044947 */ /* 0x000fea0003800000 */
[----:B------:R0:W5:Y:S02]  /*55f0*/  LDG.E.U8 R7, desc[UR20][R16.64+0x8] ;  /* 0x0000081410077981 */ /* 0x000164000c1e1100 */
.L_x_112:
[----:B------:R-:W-:Y:S05]  /*5600*/  BSYNC B1 ;  /* 0x0000000000017941 */ /* 0x000fea0003800000 */
.L_x_111:
        /* <DEDUP_REMOVED lines=12> */
.L_x_114:
[----:B------:R-:W-:Y:S05]  /*56d0*/  BSYNC B1 ;  /* 0x0000000000017941 */ /* 0x000fea0003800000 */
.L_x_113:
        /* <DEDUP_REMOVED lines=12> */
.L_x_116:
[----:B------:R-:W-:Y:S05]  /*57a0*/  BSYNC B1 ;  /* 0x0000000000017941 */ /* 0x000fea0003800000 */
.L_x_115:
        /* <DEDUP_REMOVED lines=12> */
.L_x_118:
[----:B------:R-:W-:Y:S05]  /*5870*/  BSYNC B1 ;  /* 0x0000000000017941 */ /* 0x000fea0003800000 */
.L_x_117:
        /* <DEDUP_REMOVED lines=12> */
.L_x_120:
[----:B------:R-:W-:Y:S05]  /*5940*/  BSYNC B1 ;  /* 0x0000000000017941 */ /* 0x000fea0003800000 */
.L_x_119:
        /* <DEDUP_REMOVED lines=12> */
.L_x_122:
[----:B------:R-:W-:Y:S05]  /*5a10*/  BSYNC B1 ;  /* 0x0000000000017941 */ /* 0x000fea0003800000 */
.L_x_121:
        /* <DEDUP_REMOVED lines=12> */
.L_x_124:
[----:B------:R-:W-:Y:S05]  /*5ae0*/  BSYNC B1 ;  /* 0x0000000000017941 */ /* 0x000fea0003800000 */
.L_x_123:
        /* <DEDUP_REMOVED lines=12> */
.L_x_126:
[----:B------:R-:W-:Y:S05]  /*5bb0*/  BSYNC B1 ;  /* 0x0000000000017941 */ /* 0x000fea0003800000 */
.L_x_125:
        /* <DEDUP_REMOVED lines=12> */
.L_x_128:
[----:B------:R-:W-:Y:S05]  /*5c80*/  BSYNC B1 ;  /* 0x0000000000017941 */ /* 0x000fea0003800000 */
.L_x_127:
        /* <DEDUP_REMOVED lines=12> */
.L_x_130:
[----:B------:R-:W-:Y:S05]  /*5d50*/  BSYNC B1 ;  /* 0x0000000000017941 */ /* 0x000fea0003800000 */
.L_x_129:
        /* <DEDUP_REMOVED lines=12> */
.L_x_132:
[----:B------:R-:W-:Y:S05]  /*5e20*/  BSYNC B1 ;  /* 0x0000000000017941 */ /* 0x000fea0003800000 */
.L_x_131:
        /* <DEDUP_REMOVED lines=12> */
.L_x_134:
[----:B------:R-:W-:Y:S05]  /*5ef0*/  BSYNC B1 ;  /* 0x0000000000017941 */ /* 0x000fea0003800000 */
.L_x_133:
        /* <DEDUP_REMOVED lines=12> */
.L_x_136:
[----:B------:R-:W-:Y:S05]  /*5fc0*/  BSYNC B1 ;  /* 0x0000000000017941 */ /* 0x000fea0003800000 */
.L_x_135:
        /* <DEDUP_REMOVED lines=12> */
.L_x_138:
[----:B------:R-:W-:Y:S05]  /*6090*/  BSYNC B1 ;  /* 0x0000000000017941 */ /* 0x000fea0003800000 */
.L_x_137:
        /* <DEDUP_REMOVED lines=12> */
.L_x_140:
[----:B------:R-:W-:Y:S05]  /*6160*/  BSYNC B1 ;  /* 0x0000000000017941 */ /* 0x000fea0003800000 */
.L_x_139:
        /* <DEDUP_REMOVED lines=12> */
.L_x_142:
[----:B------:R-:W-:Y:S05]  /*6230*/  BSYNC B1 ;  /* 0x0000000000017941 */ /* 0x000fea0003800000 */
.L_x_141:
        /* <DEDUP_REMOVED lines=12> */
.L_x_144:
[----:B------:R-:W-:Y:S05]  /*6300*/  BSYNC B1 ;  /* 0x0000000000017941 */ /* 0x000fea0003800000 */
.L_x_143:
        /* <DEDUP_REMOVED lines=12> */
.L_x_146:
[----:B------:R-:W-:Y:S05]  /*63d0*/  BSYNC B1 ;  /* 0x0000000000017941 */ /* 0x000fea0003800000 */
.L_x_145:
        /* <DEDUP_REMOVED lines=12> */
.L_x_148:
[----:B------:R-:W-:Y:S05]  /*64a0*/  BSYNC B1 ;  /* 0x0000000000017941 */ /* 0x000fea0003800000 */
.L_x_147:
        /* <DEDUP_REMOVED lines=12> */
.L_x_150:
[----:B------:R-:W-:Y:S05]  /*6570*/  BSYNC B1 ;  /* 0x0000000000017941 */ /* 0x000fea0003800000 */
.L_x_149:
        /* <DEDUP_REMOVED lines=12> */
.L_x_152:
[----:B------:R-:W-:Y:S05]  /*6640*/  BSYNC B1 ;  /* 0x0000000000017941 */ /* 0x000fea0003800000 */
.L_x_151:
        /* <DEDUP_REMOVED lines=12> */
.L_x_154:
[----:B------:R-:W-:Y:S05]  /*6710*/  BSYNC B1 ;  /* 0x0000000000017941 */ /* 0x000fea0003800000 */
.L_x_153:
        /* <DEDUP_REMOVED lines=12> */
.L_x_156:
[----:B------:R-:W-:Y:S05]  /*67e0*/  BSYNC B1 ;  /* 0x0000000000017941 */ /* 0x000fea0003800000 */
.L_x_155:
        /* <DEDUP_REMOVED lines=12> */
.L_x_158:
[----:B------:R-:W-:Y:S05]  /*68b0*/  BSYNC B1 ;  /* 0x0000000000017941 */ /* 0x000fea0003800000 */
.L_x_157:
        /* <DEDUP_REMOVED lines=12> */
.L_x_160:
[----:B------:R-:W-:Y:S05]  /*6980*/  BSYNC B1 ;  /* 0x0000000000017941 */ /* 0x000fea0003800000 */
.L_x_159:
        /* <DEDUP_REMOVED lines=12> */
.L_x_162:
[----:B------:R-:W-:Y:S05]  /*6a50*/  BSYNC B1 ;  /* 0x0000000000017941 */ /* 0x000fea0003800000 */
.L_x_161:
[----:B-----5:R-:W-:Y:S01]  /*6a60*/  LOP3.LUT R7, R7, 0xff, RZ, 0xc0, !PT ;  /* 0x000000ff07077812 */ /* 0x020fe200078ec0ff */
[----:B------:R-:W-:Y:S01]  /*6a70*/  BSSY B1, `(.L_x_163) ;  /* 0x000000b000017945 */ /* 0x000fe20003800000 */
[----:B------:R-:W-:Y:S02]  /*6a80*/  ISETP.LT.OR P2, PT, R33, 0x39, !P1 ;  /* 0x000000392100780c */ /* 0x000fe40004f41670 */
[----:B------:R-:W-:-:S05]  /*6a90*/  F2FP.F16.E5M2.UNPACK_B R7, R7 ;  /* 0x00000007ff07723e */ /* 0x000fca00020004ff */
[----:B012---:R-:W-:-:S05]  /*6aa0*/  HADD2.F32 R16, -RZ, R7.H0_H0 ;  /* 0x20000007ff107230 */ /* 0x007fca0000004100 */
[----:B------:R-:W-:-:S04]  /*6ab0*/  FMUL R7, R16, R9 ;  /* 0x0000000910077220 */ /* 0x000fc80000400000 */
[----:B------:R-:W-:-:S05]  /*6ac0*/  FFMA R7, R18, R8, R7 ;  /* 0x0000000812077223 */ /* 0x000fca0000000007 */
[----:B------:R-:W-:Y:S02]  /*6ad0*/  F2FP.SATFINITE.E5M2.F32.PACK_AB_MERGE_C R17, RZ, R7, RZ ;  /* 0x00000007ff11723e */ /* 0x000fe400048060ff */
[----:B------:R-:W-:-:S03]  /*6ae0*/  PRMT R7, RZ, 0x7610, R7 ;  /* 0x00007610ff077816 */ /* 0x000fc60000000007 */
[----:B------:R0:W-:Y:S01]  /*6af0*/  @!P0 STG.E.U8 desc[UR20][R12.64+0x39], R17 ;  /* 0x000039110c008986 */ /* 0x0001e2000c101114 */
[----:B------:R-:W-:Y:S05]  /*6b00*/  @P2 BRA `(.L_x_164) ;  /* 0x0000000000042947 */ /* 0x000fea0003800000 */
[----:B------:R1:W5:Y:S02]  /*6b10*/  LDG.E.U8 R7, desc[UR20][R14.64+0x38] ;  /* 0x000038140e077981 */ /* 0x000364000c1e1100 */
.L_x_164:
[----:B------:R-:W-:Y:S05]  /*6b20*/  BSYNC B1 ;  /* 0x0000000000017941 */ /* 0x000fea0003800000 */
.L_x_163:
        /* <DEDUP_REMOVED lines=12> */
.L_x_166:
[----:B------:R-:W-:Y:S05]  /*6bf0*/  BSYNC B1 ;  /* 0x0000000000017941 */ /* 0x000fea0003800000 */
.L_x_165:
[----:B------:R-:W-:Y:S05]  /*6c00*/  @P1 BRA `(.L_x_167) ;  /* 0x0000001000301947 */ /* 0x000fea0003800000 */
[----:B-----5:R-:W-:-:S04]  /*6c10*/  LOP3.LUT R7, R7, 0xff, RZ, 0xc0, !PT ;  /* 0x000000ff07077812 */ /* 0x020fc800078ec0ff */
[----:B------:R-:W-:-:S05]  /*6c20*/  F2FP.F16.E5M2.UNPACK_B R7, R7 ;  /* 0x00000007ff07723e */ /* 0x000fca00020004ff */
[----:B------:R-:W-:-:S05]  /*6c30*/  HADD2.F32 R12, -RZ, R7.H0_H0 ;  /* 0x20000007ff0c7230 */ /* 0x000fca0000004100 */
[----:B------:R-:W-:-:S04]  /*6c40*/  FMUL R7, R12, R9 ;  /* 0x000000090c077220 */ /* 0x000fc80000400000 */
[----:B------:R-:W-:-:S05]  /*6c50*/  FFMA R7, R20, R8, R7 ;  /* 0x0000000814077223 */ /* 0x000fca0000000007 */
[----:B------:R-:W-:-:S05]  /*6c60*/  F2FP.SATFINITE.E5M2.F32.PACK_AB_MERGE_C R7, RZ, R7, RZ ;  /* 0x00000007ff07723e */ /* 0x000fca00048060ff */
[----:B------:R0:W-:Y:S01]  /*6c70*/  STG.E.U8 desc[UR20][R10.64+0x39], R7 ;  /* 0x000039070a007986 */ /* 0x0001e2000c101114 */
[----:B------:R-:W-:Y:S05]  /*6c80*/  BRA `(.L_x_167) ;  /* 0x0000001000107947 */ /* 0x000fea0003800000 */
.L_x_38:
[C---:B------:R-:W-:Y:S01]  /*6c90*/  ISETP.GE.AND P0, PT, R34.reuse, 0x1, PT ;  /* 0x000000012200780c */ /* 0x040fe20003f06270 */
[-C--:B--2---:R-:W-:Y:S01]  /*6ca0*/  FMUL R147, R147, R8.reuse ;  /* 0x0000000893937220 */ /* 0x084fe20000400000 */
[----:B------:R-:W-:Y:S01]  /*6cb0*/  ISETP.GE.AND P2, PT, R34, 0x9, PT ;  /* 0x000000092200780c */ /* 0x000fe20003f46270 */
[-C--:B------:R-:W-:Y:S01]  /*6cc0*/  FMUL R142, R142, R8.reuse ;  /* 0x000000088e8e7220 */ /* 0x080fe20000400000 */
[----:B------:R-:W-:Y:S01]  /*6cd0*/  ISETP.LT.OR P1, PT, R33, 0x1, !P0 ;  /* 0x000000012100780c */ /* 0x000fe20004721670 */
[-C--:B------:R-:W-:Y:S01]  /*6ce0*/  FMUL R145, R145, R8.reuse ;  /* 0x0000000891917220 */ /* 0x080fe20000400000 */
[----:B------:R-:W-:Y:S01]  /*6cf0*/  F2FP.SATFINITE.E5M2.F32.PACK_AB_MERGE_C R147, RZ, R147, RZ ;  /* 0x00000093ff93723e */ /* 0x000fe200048060ff */
[-C--:B------:R-:W-:Y:S01]  /*6d00*/  FMUL R140, R140, R8.reuse ;  /* 0x000000088c8c7220 */ /* 0x080fe20000400000 */
[----:B------:R-:W-:Y:S01]  /*6d10*/  ISETP.LT.OR P4, PT, R33, 0x2, !P0 ;  /* 0x000000022100780c */ /* 0x000fe20004781670 */
[-C--:B------:R-:W-:Y:S01]  /*6d20*/  FMUL R143, R143, R8.reuse ;  /* 0x000000088f8f7220 */ /* 0x080fe20000400000 */
[C---:B------:R-:W-:Y:S01]  /*6d30*/  ISETP.LT.OR P5, PT, R33.reuse, 0x1, !P2 ;  /* 0x000000012100780c */ /* 0x040fe200057a1670 */
[-C--:B------:R-:W-:Y:S01]  /*6d40*/  FMUL R138, R138, R8.reuse ;  /* 0x000000088a8a7220 */ /* 0x080fe20000400000 */
[----:B------:R-:W-:Y:S01]  /*6d50*/  ISETP.LT.OR P6, PT, R33, 0x2, !P2 ;  /* 0x000000022100780c */ /* 0x000fe200057c1670 */
[----:B------:R-:W-:Y:S01]  /*6d60*/  FMUL R141, R141, R8 ;  /* 0x000000088d8d7220 */ /* 0x000fe20000400000 */
[----:B------:R-:W-:Y:S01]  /*6d70*/  F2FP.SATFINITE.E5M2.F32.PACK_AB_MERGE_C R7, RZ, R142, RZ ;  /* 0x0000008eff07723e */ /* 0x000fe200048060ff */
[-C--:B------:R-:W-:Y:S01]  /*6d80*/  FMUL R136, R136, R8.reuse ;  /* 0x0000000888887220 */ /* 0x080fe20000400000 */
[----:B------:R-:W-:Y:S01]  /*6d90*/  F2FP.SATFINITE.E5M2.F32.PACK_AB_MERGE_C R145, RZ, R145, RZ ;  /* 0x00000091ff91723e */ /* 0x000fe200048060ff */
[----:B------:R-:W-:Y:S01]  /*6da0*/  @!P1 STG.E.U8 desc[UR20][R16.64], R147 ;  /* 0x0000009310009986 */ /* 0x000fe2000c101114 */
[----:B------:R-:W-:Y:S01]  /*6db0*/  ISETP.LT.OR P1, PT, R33, 0x9, !P0 ;  /* 0x000000092100780c */ /* 0x000fe20004721670 */
[----:B------:R-:W-:Y:S01]  /*6dc0*/  FMUL R139, R139, R8 ;  /* 0x000000088b8b7220 */ /* 0x000fe20000400000 */
[----:B------:R-:W-:Y:S01]  /*6dd0*/  F2FP.SATFINITE.E5M2.F32.PACK_AB_MERGE_C R25, RZ, R140, RZ ;  /* 0x0000008cff19723e */ /* 0x000fe200048060ff */
[----:B------:R0:W-:Y:S01]  /*6de0*/  @!P4 STG.E.U8 desc[UR20][R16.64+0x1], R7 ;  /* 0x000001071000c986 */ /* 0x0001e2000c101114 */
[----:B------:R-:W-:Y:S01]  /*6df0*/  F2FP.SATFINITE.E5M2.F32.PACK_AB_MERGE_C R143, RZ, R143, RZ ;  /* 0x0000008fff8f723e */ /* 0x000fe200048060ff */
[-C--:B------:R-:W-:Y:S01]  /*6e00*/  FMUL R134, R134, R8.reuse ;  /* 0x0000000886867220 */ /* 0x080fe20000400000 */
[C---:B------:R-:W-:Y:S01]  /*6e10*/  ISETP.LT.OR P4, PT, R33.reuse, 0xa, !P0 ;  /* 0x0000000a2100780c */ /* 0x040fe20004781670 */
[----:B------:R-:W-:Y:S01]  /*6e20*/  @!P5 STG.E.U8 desc[UR20][R14.64], R145 ;  /* 0x000000910e00d986 */ /* 0x000fe2000c101114 */
[----:B------:R-:W-:Y:S01]  /*6e30*/  ISETP.LT.OR P5, PT, R33, 0x9, !P2 ;  /* 0x000000092100780c */ /* 0x000fe200057a1670 */
[-C--:B------:R-:W-:Y:S01]  /*6e40*/  FMUL R137, R137, R8.reuse ;  /* 0x0000000889897220 */ /* 0x080fe20000400000 */
[----:B------:R-:W-:Y:S01]  /*6e50*/  F2FP.SATFINITE.E5M2.F32.PACK_AB_MERGE_C R141, RZ, R141, RZ ;  /* 0x0000008dff8d723e */ /* 0x000fe200048060ff */
[----:B------:R1:W-:Y:S01]  /*6e60*/  @!P6 STG.E.U8 desc[UR20][R14.64+0x1], R25 ;  /* 0x000001190e00e986 */ /* 0x0003e2000c101114 */
[C---:B------:R-:W-:Y:S01]  /*6e70*/  ISETP.LT.OR P6, PT, R33.reuse, 0xa, !P2 ;  /* 0x0000000a2100780c */ /* 0x040fe200057c1670 */
[-C--:B------:R-:W-:Y:S01]  /*6e80*/  FMUL R132, R132, R8.reuse ;  /* 0x0000000884847220 */ /* 0x080fe20000400000 */
[----:B------:R-:W-:Y:S01]  /*6e90*/  F2FP.SATFINITE.E5M2.F32.PACK_AB_MERGE_C R139, RZ, R139, RZ ;  /* 0x0000008bff8b723e */ /* 0x000fe200048060ff */
[----:B------:R-:W-:Y:S01]  /*6ea0*/  @!P1 STG.E.U8 desc[UR20][R16.64+0x8], R143 ;  /* 0x0000088f10009986 */ /* 0x000fe2000c101114 */
[----:B------:R-:W-:Y:S01]  /*6eb0*/  ISETP.LT.OR P1, PT, R33, 0x11, !P0 ;  /* 0x000000112100780c */ /* 0x000fe20004721670 */
[----:B------:R-:W-:Y:S01]  /*6ec0*/  FMUL R135, R135, R8 ;  /* 0x0000000887877220 */ /* 0x000fe20000400000 */
[----:B0-----:R-:W-:Y:S01]  /*6ed0*/  F2FP.SATFINITE.E5M2.F32.PACK_AB_MERGE_C R7, RZ, R138, RZ ;  /* 0x0000008aff07723e */ /* 0x001fe200048060ff */
[-C--:B------:R-:W-:Y:S01]  /*6ee0*/  FMUL R130, R130, R8.reuse ;  /* 0x0000000882827220 */ /* 0x080fe20000400000 */
[----:B------:R-:W-:Y:S01]  /*6ef0*/  F2FP.SATFINITE.E5M2.F32.PACK_AB_MERGE_C R137, RZ, R137, RZ ;  /* 0x00000089ff89723e */ /* 0x000fe200048060ff */
[----:B------:R-:W-:Y:S01]  /*6f00*/  FMUL R133, R133, R8 ;  /* 0x0000000885857220 */ /* 0x000fe20000400000 */
[----:B------:R-:W-:Y:S01]  /*6f10*/  F2FP.SATFINITE.E5M2.F32.PACK_AB_MERGE_C R135, RZ, R135, RZ ;  /* 0x00000087ff87723e */ /* 0x000fe200048060ff */
[----:B------:R0:W-:Y:S01]  /*6f20*/  @!P4 STG.E.U8 desc[UR20][R16.64+0x9], R7 ;  /* 0x000009071000c986 */ /* 0x0001e2000c101114 */
[----:B-1----:R-:W-:Y:S01]  /*6f30*/  F2FP.SATFINITE.E5M2.F32.PACK_AB_MERGE_C R25, RZ, R136, RZ ;  /* 0x00000088ff19723e */ /* 0x002fe200048060ff */
        /* <DEDUP_REMOVED lines=15> */
[-C--:B------:R-:W-:Y:S01]  /*7030*/  FMUL R127, R127, R8.reuse ;  /* 0x000000087f7f7220 */ /* 0x080fe20000400000 */
[----:B------:R-:W-:Y:S01]  /*7040*/  FMUL R122, R122, R8 ;  /* 0x000000087a7a7220 */ /* 0x000fe20000400000 */
[----:B------:R-:W-:Y:S01]  /*7050*/  F2FP.SATFINITE.E5M2.F32.PACK_AB_MERGE_C R129, RZ, R129, RZ ;  /* 0x00000081ff81723e */ /* 0x000fe200048060ff */
[----:B------:R0:W-:Y:S01]  /*7060*/  @!P4 STG.E.U8 desc[UR20][R16.64+0x11], R7 ;  /* 0x000011071000c986 */ /* 0x0001e2000c101114 */
[----:B-1----:R-:W-:Y:S01]  /*7070*/  F2FP.SATFINITE.E5M2.F32.PACK_AB_MERGE_C R25, RZ, R132, RZ ;  /* 0x00000084ff19723e */ /* 0x002fe200048060ff */
[-C--:B------:R-:W-:Y:S01]  /*7080*/  FMUL R125, R125, R8.reuse ;  /* 0x000000087d7d7220 */ /* 0x080fe20000400000 */
[C---:B------:R-:W-:Y:S01]  /*7090*/  ISETP.LT.OR P4, PT, R33.reuse, 0x1a, !P0 ;  /* 0x0000001a2100780c */ /* 0x040fe20004781670 */
[----:B------:R-:W-:Y:S01]  /*70a0*/  @!P5 STG.E.U8 desc[UR20][R14.64+0x10], R137 ;  /* 0x000010890e00d986 */ /* 0x000fe2000c101114 */
[C---:B------:R-:W-:Y:S01]  /*70b0*/  ISETP.LT.OR P5, PT, R33.reuse, 0x19, !P2 ;  /* 0x000000192100780c */ /* 0x040fe200057a1670 */
[-C--:B------:R-:W-:Y:S01]  /*70c0*/  FMUL R120, R120, R8.reuse ;  /* 0x0000000878787220 */ /* 0x080fe20000400000 */
[----:B------:R-:W-:Y:S01]  /*70d0*/  F2FP.SATFINITE.E5M2.F32.PACK_AB_MERGE_C R127, RZ, R127, RZ ;  /* 0x0000007fff7f723e */ /* 0x000fe200048060ff */
[----:B------:R1:W-:Y:S01]  /*70e0*/  @!P6 STG.E.U8 desc[UR20][R14.64+0x11], R25 ;  /* 0x000011190e00e986 */ /* 0x0003e2000c101114 */
[----:B------:R-:W-:Y:S01]  /*70f0*/  ISETP.LT.OR P6, PT, R33, 0x1a, !P2 ;  /* 0x0000001a2100780c */ /* 0x000fe200057c1670 */
        /* <DEDUP_REMOVED lines=8> */
[-C--:B------:R-:W-:Y:S01]  /*7180*/  FMUL R116, R116, R8.reuse ;  /* 0x0000000874747220 */ /* 0x080fe20000400000 */
[----:B------:R-:W-:Y:S01]  /*7190*/  FMUL R114, R114, R8 ;  /* 0x0000000872727220 */ /* 0x000fe20000400000 */
[----:B-1----:R-:W-:Y:S01]  /*71a0*/  F2FP.SATFINITE.E5M2.F32.PACK_AB_MERGE_C R25, RZ, R128, RZ ;  /* 0x00000080ff19723e */ /* 0x002fe200048060ff */
[----:B------:R0:W-:Y:S01]  /*71b0*/  @!P4 STG.E.U8 desc[UR20][R16.64+0x19], R7 ;  /* 0x000019071000c986 */ /* 0x0001e2000c101114 */
[----:B------:R-:W-:Y:S01]  /*71c0*/  ISETP.LT.OR P4, PT, R33, 0x22, !P0 ;  /* 0x000000222100780c */ /* 0x000fe20004781670 */
[-C--:B------:R-:W-:Y:S01]  /*71d0*/  FMUL R119, R119, R8.reuse ;  /* 0x0000000877777220 */ /* 0x080fe20000400000 */
[----:B------:R-:W-:Y:S01]  /*71e0*/  F2FP.SATFINITE.E5M2.F32.PACK_AB_MERGE_C R121, RZ, R121, RZ ;  /* 0x00000079ff79723e */ /* 0x000fe200048060ff */
[----:B------:R-:W-:Y:S01]  /*71f0*/  @!P5 STG.E.U8 desc[UR20][R14.64+0x18], R133 ;  /* 0x000018850e00d986 */ /* 0x000fe2000c101114 */
[----:B------:R-:W-:Y:S01]  /*7200*/  ISETP.LT.OR P5, PT, R33, 0x21, !P2 ;  /* 0x000000212100780c */ /* 0x000fe200057a1670 */
[----:B------:R-:W-:Y:S01]  /*7210*/  FMUL R117, R117, R8 ;  /* 0x0000000875757220 */ /* 0x000fe20000400000 */
[----:B------:R-:W-:Y:S01]  /*7220*/  F2FP.SATFINITE.E5M2.F32.PACK_AB_MERGE_C R27, RZ, R114, RZ ;  /* 0x00000072ff1b723e */ /* 0x000fe200048060ff */
[----:B------:R1:W-:Y:S01]  /*7230*/  @!P6 STG.E.U8 desc[UR20][R14.64+0x19], R25 ;  /* 0x000019190e00e986 */ /* 0x0003e2000c101114 */
[----:B------:R-:W-:Y:S01]  /*7240*/  ISETP.LT.OR P6, PT, R33, 0x22, !P2 ;  /* 0x000000222100780c */ /* 0x000fe200057c1670 */
[-C--:B------:R-:W-:Y:S01]  /*7250*/  FMUL R112, R112, R8.reuse ;  /* 0x0000000870707220 */ /* 0x080fe20000400000 */
[-C--:B------:R-:W-:Y:S01]  /*7260*/  FMUL R115, R115, R8.reuse ;  /* 0x0000000873737220 */ /* 0x080fe20000400000 */
        /* <DEDUP_REMOVED lines=39> */
[-C--:B------:R-:W-:Y:S01]  /*74e0*/  FMUL R103, R103, R8.reuse ;  /* 0x0000000867677220 */ /* 0x080fe20000400000 */
[----:B------:R-:W-:Y:S01]  /*74f0*/  @!P1 STG.E.U8 desc[UR20][R16.64+0x30], R123 ;  /* 0x0000307b10009986 */ /* 0x000fe2000c101114 */
[----:B------:R-:W-:Y:S01]  /*7500*/  ISETP.LT.OR P1, PT, R33, 0x39, !P0 ;  /* 0x000000392100780c */ /* 0x000fe20004721670 */
[-C--:B------:R-:W-:Y:S01]  /*7510*/  FMUL R101, R101, R8.reuse ;  /* 0x0000000865657220 */ /* 0x080fe20000400000 */
[----:B------:R-:W-:Y:S01]  /*7520*/  ISETP.LT.OR P0, PT, R33, 0x3a, !P0 ;  /* 0x0000003a2100780c */ /* 0x000fe20004701670 */
[----:B------:R-:W-:Y:S01]  /*7530*/  FMUL R96, R96, R8 ;  /* 0x0000000860607220 */ /* 0x000fe20000400000 */
[----:B0-----:R-:W-:Y:S01]  /*7540*/  F2FP.SATFINITE.E5M2.F32.PACK_AB_MERGE_C R7, RZ, R118, RZ ;  /* 0x00000076ff07723e */ /* 0x001fe200048060ff */
[-C--:B------:R-:W-:Y:S01]  /*7550*/  FMUL R94, R94, R8.reuse ;  /* 0x000000085e5e7220 */ /* 0x080fe20000400000 */
[----:B------:R-:W-:Y:S01]  /*7560*/  F2FP.SATFINITE.E5M2.F32.PACK_AB_MERGE_C R105, RZ, R105, RZ ;  /* 0x00000069ff69723e */ /* 0x000fe200048060ff */
[----:B------:R-:W-:Y:S01]  /*7570*/  FMUL R97, R97, R8 ;  /* 0x0000000861617220 */ /* 0x000fe20000400000 */
[----:B-1----:R-:W-:Y:S01]  /*7580*/  F2FP.SATFINITE.E5M2.F32.PACK_AB_MERGE_C R25, RZ, R116, RZ ;  /* 0x00000074ff19723e */ /* 0x002fe200048060ff */
[----:B------:R0:W-:Y:S01]  /*7590*/  @!P4 STG.E.U8 desc[UR20][R16.64+0x31], R7 ;  /* 0x000031071000c986 */ /* 0x0001e2000c101114 */
[----:B------:R-:W-:Y:S01]  /*75a0*/  ISETP.LT.OR P4, PT, R33, 0x39, !P2 ;  /* 0x000000392100780c */ /* 0x000fe20005781670 */
[-C--:B------:R-:W-:Y:S01]  /*75b0*/  FMUL R99, R99, R8.reuse ;  /* 0x0000000863637220 */ /* 0x080fe20000400000 */
[----:B------:R-:W-:Y:S01]  /*75c0*/  ISETP.LT.OR P2, PT, R33, 0x3a, !P2 ;  /* 0x0000003a2100780c */ /* 0x000fe20005741670 */
[----:B------:R-:W-:Y:S01]  /*75d0*/  @!P5 STG.E.U8 desc[UR20][R14.64+0x30], R121 ;  /* 0x000030790e00d986 */ /* 0x000fe2000c101114 */
[----:B------:R-:W-:Y:S01]  /*75e0*/  F2FP.SATFINITE.E5M2.F32.PACK_AB_MERGE_C R103, RZ, R103, RZ ;  /* 0x00000067ff67723e */ /* 0x000fe200048060ff */
[-C--:B------:R-:W-:Y:S01]  /*75f0*/  FMUL R92, R92, R8.reuse ;  /* 0x000000085c5c7220 */ /* 0x080fe20000400000 */
[----:B------:R-:W-:Y:S01]  /*7600*/  F2FP.SATFINITE.E5M2.F32.PACK_AB_MERGE_C R101, RZ, R101, RZ ;  /* 0x00000065ff65723e */ /* 0x000fe200048060ff */
[----:B------:R-:W-:Y:S01]  /*7610*/  @!P6 STG.E.U8 desc[UR20][R14.64+0x31], R25 ;  /* 0x000031190e00e986 */ /* 0x000fe2000c101114 */
[----:B------:R-:W-:Y:S01]  /*7620*/  F2FP.SATFINITE.E5M2.F32.PACK_AB_MERGE_C R97, RZ, R97, RZ ;  /* 0x00000061ff61723e */ /* 0x000fe200048060ff */
[-C--:B------:R-:W-:Y:S01]  /*7630*/  FMUL R88, R88, R8.reuse ;  /* 0x0000000858587220 */ /* 0x080fe20000400000 */
[-C--:B------:R-:W-:Y:S01]  /*7640*/  FMUL R95, R95, R8.reuse ;  /* 0x000000085f5f7220 */ /* 0x080fe20000400000 */
[----:B------:R-:W-:Y:S01]  /*7650*/  @!P0 STG.E.U8 desc[UR20][R16.64+0x39], R27 ;  /* 0x0000391b10008986 */ /* 0x000fe2000c101114 */
[----:B------:R-:W-:Y:S01]  /*7660*/  ISETP.GE.AND P0, PT, R34, 0x81, PT ;  /* 0x000000812200780c */ /* 0x000fe20003f06270 */
[----:B------:R-:W-:Y:S01]  /*7670*/  FMUL R93, R93, R8 ;  /* 0x000000085d5d7220 */ /* 0x000fe20000400000 */
[----:B0-----:R-:W-:Y:S01]  /*7680*/  F2FP.SATFINITE.E5M2.F32.PACK_AB_MERGE_C R7, RZ, R112, RZ ;  /* 0x00000070ff07723e */ /* 0x001fe200048060ff */
[----:B------:R0:W-:Y:S01]  /*7690*/  @!P1 STG.E.U8 desc[UR20][R16.64+0x38], R119 ;  /* 0x0000387710009986 */ /* 0x0001e2000c101114 */
[C---:B------:R-:W-:Y:S01]  /*76a0*/  ISETP.LT.OR P6, PT, R33.reuse, 0x1, !P0 ;  /* 0x000000012100780c */ /* 0x040fe200047c1670 */
[-C--:B------:R-:W-:Y:S01]  /*76b0*/  FMUL R90, R90, R8.reuse ;  /* 0x000000085a5a7220 */ /* 0x080fe20000400000 */
[----:B------:R-:W-:Y:S01]  /*76c0*/  ISETP.LT.OR P5, PT, R33, 0x2, !P0 ;  /* 0x000000022100780c */ /* 0x000fe200047a1670 */
[----:B------:R-:W-:Y:S01]  /*76d0*/  @!P4 STG.E.U8 desc[UR20][R14.64+0x38], R117 ;  /* 0x000038750e00c986 */ /* 0x000fe2000c101114 */
[----:B------:R-:W-:Y:S01]  /*76e0*/  ISETP.GE.AND P1, PT, R34, 0x89, PT ;  /* 0x000000892200780c */ /* 0x000fe20003f26270 */
[-C--:B------:R-:W-:Y:S01]  /*76f0*/  FMUL R23, R23, R8.reuse ;  /* 0x0000000817177220 */ /* 0x080fe20000400000 */
[----:B------:R-:W-:Y:S01]  /*7700*/  F2FP.SATFINITE.E5M2.F32.PACK_AB_MERGE_C R99, RZ, R99, RZ ;  /* 0x00000063ff63723e */ /* 0x000fe200048060ff */
[----:B------:R1:W-:Y:S01]  /*7710*/  @!P2 STG.E.U8 desc[UR20][R14.64+0x39], R7 ;  /* 0x000039070e00a986 */ /* 0x0003e2000c101114 */
[----:B------:R-:W-:Y:S01]  /*7720*/  ISETP.LT.OR P4, PT, R33, 0x1, !P1 ;  /* 0x000000012100780c */ /* 0x000fe20004f81670 */
[-C--:B------:R-:W-:Y:S01]  /*7730*/  FMUL R91, R91, R8.reuse ;  /* 0x000000085b5b7220 */ /* 0x080fe20000400000 */
[----:B------:R-:W-:Y:S01]  /*7740*/  ISETP.LT.OR P2, PT, R33, 0xa, !P0 ;  /* 0x0000000a2100780c */ /* 0x000fe20004741670 */
[----:B------:R-:W-:Y:S01]  /*7750*/  FMUL R89, R89, R8 ;  /* 0x0000000859597220 */ /* 0x000fe20000400000 */
[----:B0-----:R-:W-:Y:S01]  /*7760*/  F2FP.SATFINITE.E5M2.F32.PACK_AB_MERGE_C R17, RZ, R110, RZ ;  /* 0x0000006eff11723e */ /* 0x001fe200048060ff */
[----:B------:R-:W-:Y:S01]  /*7770*/  @!P6 STG.E.U8 desc[UR20][R12.64], R115 ;  /* 0x000000730c00e986 */ /* 0x000fe2000c101114 */
[C---:B------:R-:W-:Y:S01]  /*7780*/  ISETP.LT.OR P6, PT, R33.reuse, 0x2, !P1 ;  /* 0x000000022100780c */ /* 0x040fe20004fc1670 */
[-C--:B------:R-:W-:Y:S01]  /*7790*/  FMUL R22, R22, R8.reuse ;  /* 0x0000000816167220 */ /* 0x080fe20000400000 */
[----:B------:R-:W-:Y:S01]  /*77a0*/  F2FP.SATFINITE.E5M2.F32.PACK_AB_MERGE_C R95, RZ, R95, RZ ;  /* 0x0000005fff5f723e */ /* 0x000fe200048060ff */
[----:B------:R-:W-:Y:S01]  /*77b0*/  @!P5 STG.E.U8 desc[UR20][R12.64+0x1], R17 ;  /* 0x000001110c00d986 */ /* 0x000fe2000c101114 */
[----:B------:R-:W-:Y:S01]  /*77c0*/  ISETP.LT.OR P5, PT, R33, 0x9, !P0 ;  /* 0x000000092100780c */ /* 0x000fe200047a1670 */
[----:B------:R-:W-:Y:S01]  /*77d0*/  FMUL R19, R19, R8 ;  /* 0x0000000813137220 */ /* 0x000fe20000400000 */
[----:B-1----:R-:W-:Y:S01]  /*77e0*/  F2FP.SATFINITE.E5M2.F32.PACK_AB_MERGE_C R7, RZ, R108, RZ ;  /* 0x0000006cff07723e */ /* 0x002fe200048060ff */
[----:B------:R-:W-:Y:S01]  /*77f0*/  @!P4 STG.E.U8 desc[UR20][R10.64], R113 ;  /* 0x000000710a00c986 */ /* 0x000fe2000c101114 */
[----:B------:R-:W-:Y:S01]  /*7800*/  F2FP.SATFINITE.E5M2.F32.PACK_AB_MERGE_C R15, RZ, R106, RZ ;  /* 0x0000006aff0f723e */ /* 0x000fe200048060ff */
[-C--:B------:R-:W-:Y:S01]  /*7810*/  FMUL R18, R18, R8.reuse ;  /* 0x0000000812127220 */ /* 0x080fe20000400000 */
[----:B------:R-:W-:Y:S01]  /*7820*/  ISETP.LT.OR P4, PT, R33, 0x9, !P1 ;  /* 0x000000092100780c */ /* 0x000fe20004f81670 */
[-C--:B------:R-:W-:Y:S01]  /*7830*/  FMUL R21, R21, R8.reuse ;  /* 0x0000000815157220 */ /* 0x080fe20000400000 */
[----:B------:R-:W-:Y:S01]  /*7840*/  F2FP.SATFINITE.E5M2.F32.PACK_AB_MERGE_C R93, RZ, R93, RZ ;  /* 0x0000005dff5d723e */ /* 0x000fe200048060ff */
[----:B------:R0:W-:Y:S01]  /*7850*/  @!P6 STG.E.U8 desc[UR20][R10.64+0x1], R7 ;  /* 0x000001070a00e986 */ /* 0x0001e2000c101114 */
[C---:B------:R-:W-:Y:S01]  /*7860*/  ISETP.LT.OR P6, PT, R33.reuse, 0xa, !P1 ;  /* 0x0000000a2100780c */ /* 0x040fe20004fc1670 */
[----:B------:R-:W-:Y:S01]  /*7870*/  FMUL R20, R20, R8 ;  /* 0x0000000814147220 */ /* 0x000fe20000400000 */
[----:B------:R-:W-:Y:S01]  /*7880*/  F2FP.SATFINITE.E5M2.F32.PACK_AB_MERGE_C R23, RZ, R23, RZ ;  /* 0x00000017ff17723e */ /* 0x000fe200048060ff */
[----:B------:R1:W-:Y:S01]  /*7890*/  @!P2 STG.E.U8 desc[UR20][R12.64+0x9], R15 ;  /* 0x0000090f0c00a986 */ /* 0x0003e2000c101114 */
[----:B------:R-:W-:-:S02]  /*78a0*/  ISETP.LT.OR P2, PT, R33, 0x12, !P0 ;  /* 0x000000122100780c */ /* 0x000fc40004741670 */
[----:B------:R-:W-:Y:S01]  /*78b0*/  F2FP.SATFINITE.E5M2.F32.PACK_AB_MERGE_C R91, RZ, R91, RZ ;  /* 0x0000005bff5b723e */ /* 0x000fe200048060ff */
[----:B------:R-:W-:Y:S01]  /*78c0*/  @!P5 STG.E.U8 desc[UR20][R12.64+0x8], R109 ;  /* 0x0000086d0c00d986 */ /* 0x000fe2000c101114 */
[C---:B------:R-:W-:Y:S02]  /*78d0*/  ISETP.LT.OR P5, PT, R33.reuse, 0x11, !P0 ;  /* 0x000000112100780c */ /* 0x040fe400047a1670 */
[----:B------:R-:W-:Y:S01]  /*78e0*/  F2FP.SATFINITE.E5M2.F32.PACK_AB_MERGE_C R89, RZ, R89, RZ ;  /* 0x00000059ff59723e */ /* 0x000fe200048060ff */
[----:B------:R-:W-:Y:S01]  /*78f0*/  @!P4 STG.E.U8 desc[UR20][R10.64+0x8], R111 ;  /* 0x0000086f0a00c986 */ /* 0x000fe2000c101114 */
[----:B0-----:R-:W-:Y:S02]  /*7900*/  F2FP.SATFINITE.E5M2.F32.PACK_AB_MERGE_C R7, RZ, R104, RZ ;  /* 0x00000068ff07723e */ /* 0x001fe400048060ff */
[C---:B------:R-:W-:Y:S02]  /*7910*/  ISETP.LT.OR P4, PT, R33.reuse, 0x11, !P1 ;  /* 0x000000112100780c */ /* 0x040fe40004f81670 */
[----:B-1----:R-:W-:Y:S01]  /*7920*/  F2FP.SATFINITE.E5M2.F32.PACK_AB_MERGE_C R15, RZ, R100, RZ ;  /* 0x00000064ff0f723e */ /* 0x002fe200048060ff */
[----:B------:R0:W-:Y:S01]  /*7930*/  @!P6 STG.E.U8 desc[UR20][R10.64+0x9], R7 ;  /* 0x000009070a00e986 */ /* 0x0001e2000c101114 */
[----:B------:R-:W-:-:S02]  /*7940*/  ISETP.LT.OR P6, PT, R33, 0x12, !P1 ;  /* 0x000000122100780c */ /* 0x000fc40004fc1670 */
[----:B------:R-:W-:Y:S01]  /*7950*/  F2FP.SATFINITE.E5M2.F32.PACK_AB_MERGE_C R19, RZ, R19, RZ ;  /* 0x00000013ff13723e */ /* 0x000fe200048060ff */
[----:B------:R1:W-:Y:S01]  /*7960*/  @!P2 STG.E.U8 desc[UR20][R12.64+0x11], R15 ;  /* 0x0000110f0c00a986 */ /* 0x0003e2000c101114 */
[C---:B------:R-:W-:Y:S02]  /*7970*/  ISETP.LT.OR P2, PT, R33.reuse, 0x1a, !P0 ;  /* 0x0000001a2100780c */ /* 0x040fe40004741670 */
[----:B------:R-:W-:Y:S01]  /*7980*/  F2FP.SATFINITE.E5M2.F32.PACK_AB_MERGE_C R21, RZ, R21, RZ ;  /* 0x00000015ff15723e */ /* 0x000fe200048060ff */
[----:B------:R-:W-:Y:S01]  /*7990*/  @!P5 STG.E.U8 desc[UR20][R12.64+0x10], R107 ;  /* 0x0000106b0c00d986 */ /* 0x000fe2000c101114 */
[----:B------:R-:W-:Y:S02]  /*79a0*/  ISETP.LT.OR P5, PT, R33, 0x19, !P0 ;  /* 0x000000192100780c */ /* 0x000fe400047a1670 */
[----:B------:R-:W-:Y:S01]  /*79b0*/  F2FP.SATFINITE.E5M2.F32.PACK_AB_MERGE_C R17, RZ, R20, RZ ;  /* 0x00000014ff11723e */ /* 0x000fe200048060ff */
[----:B------:R-:W-:Y:S01]  /*79c0*/  @!P4 STG.E.U8 desc[UR20][R10.64+0x10], R105 ;  /* 0x000010690a00c986 */ /* 0x000fe2000c101114 */
[----:B0-----:R-:W-:-:S02]  /*79d0*/  F2FP.SATFINITE.E5M2.F32.PACK_AB_MERGE_C R7, RZ, R102, RZ ;  /* 0x00000066ff07723e */ /* 0x001fc400048060ff */
[C---:B------:R-:W-:Y:S02]  /*79e0*/  ISETP.LT.OR P4, PT, R33.reuse, 0x19, !P1 ;  /* 0x000000192100780c */ /* 0x040fe40004f81670 */
[----:B-1----:R-:W-:Y:S01]  /*79f0*/  F2FP.SATFINITE.E5M2.F32.PACK_AB_MERGE_C R15, RZ, R98, RZ ;  /* 0x00000062ff0f723e */ /* 0x002fe200048060ff */
[----:B------:R0:W-:Y:S01]  /*7a00*/  @!P6 STG.E.U8 desc[UR20][R10.64+0x11], R7 ;  /* 0x000011070a00e986 */ /* 0x0001e2000c101114 */
[----:B------:R-:W-:-:S03]  /*7a10*/  ISETP.LT.OR P6, PT, R33, 0x1a, !P1 ;  /* 0x0000001a2100780c */ /* 0x000fc60004fc1670 */
[----:B------:R1:W-:Y:S01]  /*7a20*/  @!P2 STG.E.U8 desc[UR20][R12.64+0x19], R15 ;  /* 0x0000190f0c00a986 */ /* 0x0003e2000c101114 */
[----:B------:R-:W-:-:S03]  /*7a30*/  ISETP.LT.OR P2, PT, R33, 0x22, !P0 ;  /* 0x000000222100780c */ /* 0x000fc60004741670 */
[----:B------:R-:W-:Y:S01]  /*7a40*/  @!P5 STG.E.U8 desc[UR20][R12.64+0x18], R103 ;  /* 0x000018670c00d986 */ /* 0x000fe2000c101114 */
[C---:B------:R-:W-:Y:S02]  /*7a50*/  ISETP.LT.OR P5, PT, R33.reuse, 0x21, !P0 ;  /* 0x000000212100780c */ /* 0x040fe400047a1670 */
[----:B0-----:R-:W-:Y:S01]  /*7a60*/  F2FP.SATFINITE.E5M2.F32.PACK_AB_MERGE_C R7, RZ, R96, RZ ;  /* 0x00000060ff07723e */ /* 0x001fe200048060ff */
[----:B------:R-:W-:Y:S01]  /*7a70*/  @!P4 STG.E.U8 desc[UR20][R10.64+0x18], R101 ;  /* 0x000018650a00c986 */ /* 0x000fe2000c101114 */
        /* <DEDUP_REMOVED lines=25> */
[C---:B------:R-:W-:Y:S02]  /*7c10*/  ISETP.LT.OR P2, PT, R33.reuse, 0x39, !P0 ;  /* 0x000000392100780c */ /* 0x040fe40004741670 */
[C---:B------:R-:W-:Y:S01]  /*7c20*/  ISETP.LT.OR P0, PT, R33.reuse, 0x3a, !P0 ;  /* 0x0000003a2100780c */ /* 0x040fe20004701670 */
[----:B------:R1:W-:Y:S01]  /*7c30*/  @!P5 STG.E.U8 desc[UR20][R12.64+0x30], R91 ;  /* 0x0000305b0c00d986 */ /* 0x0003e2000c101114 */
[C---:B------:R-:W-:Y:S02]  /*7c40*/  ISETP.LT.OR P5, PT, R33.reuse, 0x39, !P1 ;  /* 0x000000392100780c */ /* 0x040fe40004fa1670 */
[----:B------:R-:W-:Y:S01]  /*7c50*/  ISETP.LT.OR P1, PT, R33, 0x3a, !P1 ;  /* 0x0000003a2100780c */ /* 0x000fe20004f21670 */
[----:B------:R1:W-:Y:S01]  /*7c60*/  @!P4 STG.E.U8 desc[UR20][R10.64+0x30], R89 ;  /* 0x000030590a00c986 */ /* 0x0003e2000c101114 */
[----:B0-----:R-:W-:-:S05]  /*7c70*/  F2FP.SATFINITE.E5M2.F32.PACK_AB_MERGE_C R7, RZ, R22, RZ ;  /* 0x00000016ff07723e */ /* 0x001fca00048060ff */
[----:B------:R1:W-:Y:S04]  /*7c80*/  @!P6 STG.E.U8 desc[UR20][R10.64+0x31], R7 ;  /* 0x000031070a00e986 */ /* 0x0003e8000c101114 */
[----:B------:R1:W-:Y:S04]  /*7c90*/  @!P2 STG.E.U8 desc[UR20][R12.64+0x38], R19 ;  /* 0x000038130c00a986 */ /* 0x0003e8000c101114 */
[----:B------:R1:W-:Y:S04]  /*7ca0*/  @!P0 STG.E.U8 desc[UR20][R12.64+0x39], R15 ;  /* 0x0000390f0c008986 */ /* 0x0003e8000c101114 */
[----:B------:R1:W-:Y:S04]  /*7cb0*/  @!P5 STG.E.U8 desc[UR20][R10.64+0x38], R21 ;  /* 0x000038150a00d986 */ /* 0x0003e8000c101114 */
[----:B------:R1:W-:Y:S02]  /*7cc0*/  @!P1 STG.E.U8 desc[UR20][R10.64+0x39], R17 ;  /* 0x000039110a009986 */ /* 0x0003e4000c101114 */
.L_x_167:
[----:B------:R-:W-:Y:S05]  /*7cd0*/  BSYNC B0 ;  /* 0x0000000000007941 */ /* 0x000fea0003800000 */
.L_x_37:
[----:B------:R-:W-:Y:S01]  /*7ce0*/  ULDC UR6, c[0x0][0xc] ;  /* 0x0000030000067ab9 */ /* 0x000fe20000000800 */
[----:B------:R-:W-:Y:S01]  /*7cf0*/  ULDC UR7, c[0x0][0x10] ;  /* 0x0000040000077ab9 */ /* 0x000fe20000000800 */
[----:B01---5:R-:W0:Y:S01]  /*7d00*/  LDC R7, c[0x0][0x14] ;  /* 0x00000500ff077b82 */ /* 0x023e220000000800 */
[----:B------:R-:W-:Y:S01]  /*7d10*/  UIMAD.WIDE.U32 UR6, UR6, UR7, URZ ;  /* 0x00000007060672a5 */ /* 0x000fe2000f8e003f */
[----:B------:R-:W-:Y:S01]  /*7d20*/  PRMT R10, RZ, 0x7610, R10 ;  /* 0x00007610ff0a7816 */ /* 0x000fe2000000000a */
[----:B------:R-:W-:-:S04]  /*7d30*/  IMAD.MOV.U32 R11, RZ, RZ, -0x1 ;  /* 0xffffffffff0b7424 */ /* 0x000fc800078e00ff */
[----:B0-----:R-:W-:-:S04]  /*7d40*/  IMAD.WIDE.U32 R2, R7, UR6, R2 ;  /* 0x0000000607027c25 */ /* 0x001fc8000f8e0002 */
[----:B------:R-:W-:Y:S01]  /*7d50*/  IMAD R7, R7, UR7, RZ ;  /* 0x0000000707077c24 */ /* 0x000fe2000f8e02ff */
[----:B------:R-:W-:Y:S02]  /*7d60*/  ULDC.64 UR6, c[0x0][0x650] ;  /* 0x0001940000067ab9 */ /* 0x000fe40000000a00 */
[----:B------:R-:W-:Y:S01]  /*7d70*/  ISETP.GE.U32.AND P0, PT, R2, UR6, PT ;  /* 0x0000000602007c0c */ /* 0x000fe2000bf06070 */
[----:B------:R-:W-:Y:S02]  /*7d80*/  IMAD.IADD R3, R3, 0x1, R7 ;  /* 0x0000000103037824 */ /* 0x000fe400078e0207 */
[----:B------:R-:W-:-:S03]  /*7d90*/  IMAD.MOV.U32 R7, RZ, RZ, -0x1 ;  /* 0xffffffffff077424 */ /* 0x000fc600078e00ff */
[----:B------:R-:W-:-:S13]  /*7da0*/  ISETP.GE.U32.AND.EX P0, PT, R3, UR7, PT, P0 ;  /* 0x0000000703007c0c */ /* 0x000fda000bf06100 */
[----:B------:R-:W-:Y:S05]  /*7db0*/  @P0 BRA `(.L_x_168) ;  /* 0x0000000400600947 */ /* 0x000fea0003800000 */
[----:B------:R-:W0:Y:S01]  /*7dc0*/  S2R R22, SR_CTAID.X ;  /* 0x0000000000167919 */ /* 0x000e220000002500 */
[----:B------:R-:W1:Y:S01]  /*7dd0*/  LDC.64 R16, c[0x0][0x628] ;  /* 0x00018a00ff107b82 */ /* 0x000e620000000a00 */
[----:B------:R-:W-:Y:S01]  /*7de0*/  ULDC UR6, c[0x0][0x150] ;  /* 0x0000540000067ab9 */ /* 0x000fe20000000800 */
[----:B--234-:R-:W-:Y:S01]  /*7df0*/  IMAD.MOV.U32 R14, RZ, RZ, R2 ;  /* 0x000000ffff0e7224 */ /* 0x01cfe200078e0002 */
[----:B------:R-:W2:Y:S01]  /*7e00*/  S2R R24, SR_CTAID.Y ;  /* 0x0000000000187919 */ /* 0x000ea20000002600 */
[----:B------:R-:W-:-:S04]  /*7e10*/  IMAD.MOV.U32 R15, RZ, RZ, R3 ;  /* 0x000000ffff0f7224 */ /* 0x000fc800078e0003 */
[----:B------:R-:W3:Y:S08]  /*7e20*/  LDC R25, c[0x0][0x144] ;  /* 0x00005100ff197b82 */ /* 0x000ef00000000800 */
[----:B------:R-:W4:Y:S08]  /*7e30*/  LDC R18, c[0x0][0x630] ;  /* 0x00018c00ff127b82 */ /* 0x000f300000000800 */
[----:B------:R-:W2:Y:S01]  /*7e40*/  LDC.64 R20, c[0x0][0x620] ;  /* 0x00018800ff147b82 */ /* 0x000ea20000000a00 */
[----:B-1----:R-:W-:-:S04]  /*7e50*/  ISETP.NE.U32.AND P0, PT, R16, RZ, PT ;  /* 0x000000ff1000720c */ /* 0x002fc80003f05070 */
[----:B------:R-:W-:Y:S02]  /*7e60*/  ISETP.NE.AND.EX P0, PT, R17, RZ, PT, P0 ;  /* 0x000000ff1100720c */ /* 0x000fe40003f05300 */
[----:B0-----:R-:W-:-:S05]  /*7e70*/  I2FP.F32.U32 R7, R22 ;  /* 0x0000001600077245 */ /* 0x001fca0000201000 */
[----:B------:R-:W-:-:S04]  /*7e80*/  FMUL R7, R7, UR6 ;  /* 0x0000000607077c20 */ /* 0x000fc80008400000 */
[----:B------:R0:W1:Y:S02]  /*7e90*/  F2I.U32.TRUNC.NTZ R23, R7 ;  /* 0x0000000700177305 */ /* 0x000064000020f000 */
[----:B---34-:R-:W-:Y:S05]  /*7ea0*/  @!P0 BRA `(.L_x_169) ;  /* 0x0000000000288947 */ /* 0x018fea0003800000 */
[----:B0-----:R-:W0:Y:S02]  /*7eb0*/  LDC R7, c[0x0][0x634] ;  /* 0x00018d00ff077b82 */ /* 0x001e240000000800 */
        /* <DEDUP_REMOVED lines=9> */
.L_x_169:
[-CC-:B------:R-:W-:Y:S01]  /*7f50*/  SHF.R.U64 R19, R14, R18.reuse, R15.reuse ;  /* 0x000000120e137219 */ /* 0x180fe2000000120f */
[----:B------:R-:W3:Y:S01]  /*7f60*/  LDC.64 R30, c[0x0][0x640] ;  /* 0x00019000ff1e7b82 */ /* 0x000ee20000000a00 */
[----:B0-----:R-:W-:Y:S01]  /*7f70*/  SHF.R.U32.HI R7, RZ, R18, R15 ;  /* 0x00000012ff077219 */ /* 0x001fe2000001160f */
[----:B-1----:R-:W-:Y:S01]  /*7f80*/  IMAD.MOV R23, RZ, RZ, -R23 ;  /* 0x000000ffff177224 */ /* 0x002fe200078e0a17 */
[----:B------:R-:W-:Y:S01]  /*7f90*/  IADD3 R13, P0, RZ, -R19, RZ ;  /* 0x80000013ff0d7210 */ /* 0x000fe20007f1e0ff */
[----:B------:R-:W-:Y:S02]  /*7fa0*/  ULDC UR6, c[0x0][0x154] ;  /* 0x0000550000067ab9 */ /* 0x000fe40000000800 */
[----:B------:R-:W-:Y:S02]  /*7fb0*/  IMAD R25, R25, R23, R22 ;  /* 0x0000001719197224 */ /* 0x000fe400078e0216 */
[----:B------:R-:W0:Y:S01]  /*7fc0*/  LDC R14, c[0x0][0x618] ;  /* 0x00018600ff0e7b82 */ /* 0x000e220000000800 */
[----:B------:R-:W-:-:S02]  /*7fd0*/  IMAD.X R7, RZ, RZ, ~R7, P0 ;  /* 0x000000ffff077224 */ /* 0x000fc400000e0e07 */
[----:B--2---:R-:W-:-:S04]  /*7fe0*/  IMAD.WIDE.U32 R10, R13, R20, R2 ;  /* 0x000000140d0a7225 */ /* 0x004fc800078e0002 */
[----:B------:R-:W-:Y:S01]  /*7ff0*/  IMAD R12, R7, R20, RZ ;  /* 0x00000014070c7224 */ /* 0x000fe200078e02ff */
[----:B------:R-:W1:Y:S03]  /*8000*/  LDC R26, c[0x0][0x608] ;  /* 0x00018200ff1a7b82 */ /* 0x000e660000000800 */
[----:B------:R-:W-:Y:S02]  /*8010*/  IMAD R7, R13, R21, R12 ;  /* 0x000000150d077224 */ /* 0x000fe400078e020c */
[----:B------:R-:W-:Y:S02]  /*8020*/  IMAD.MOV.U32 R13, RZ, RZ, 0x1 ;  /* 0x00000001ff0d7424 */ /* 0x000fe400078e00ff */
[----:B------:R-:W-:Y:S01]  /*8030*/  IMAD.IADD R7, R11, 0x1, R7 ;  /* 0x000000010b077824 */ /* 0x000fe200078e0207 */
[----:B------:R-:W2:Y:S01]  /*8040*/  LDC R28, c[0x0][0x658] ;  /* 0x00019600ff1c7b82 */ /* 0x000ea20000000800 */
[----:B------:R-:W-:-:S02]  /*8050*/  I2FP.F32.U32 R11, R24 ;  /* 0x00000018000b7245 */ /* 0x000fc40000201000 */
[----:B---3--:R-:W-:-:S03]  /*8060*/  ISETP.NE.U32.AND P0, PT, R30, RZ, PT ;  /* 0x000000ff1e00720c */ /* 0x008fc60003f05070 */
[----:B------:R-:W-:Y:S01]  /*8070*/  FMUL R12, R11, UR6 ;  /* 0x000000060b0c7c20 */ /* 0x000fe20008400000 */
[----:B------:R-:W-:Y:S01]  /*8080*/  ISETP.NE.AND.EX P0, PT, R31, RZ, PT, P0 ;  /* 0x000000ff1f00720c */ /* 0x000fe20003f05300 */
[----:B------:R-:W3:Y:S01]  /*8090*/  LDC R23, c[0x0][0x148] ;  /* 0x00005200ff177b82 */ /* 0x000ee20000000800 */
[-CC-:B0-----:R-:W-:Y:S01]  /*80a0*/  SHF.R.U64 R18, R10, R14.reuse, R7.reuse ;  /* 0x0000000e0a127219 */ /* 0x181fe20000001207 */
[----:B------:R0:W4:Y:S01]  /*80b0*/  F2I.U32.TRUNC.NTZ R20, R12 ;  /* 0x0000000c00147305 */ /* 0x000122000020f000 */
[----:B------:R-:W-:Y:S01]  /*80c0*/  SHF.R.U32.HI R7, RZ, R14, R7 ;  /* 0x0000000eff077219 */ /* 0x000fe20000011607 */
[----:B------:R-:W-:-:S04]  /*80d0*/  IMAD.MOV.U32 R11, RZ, RZ, -0x1 ;  /* 0xffffffffff0b7424 */ /* 0x000fc800078e00ff */
[----:B------:R-:W0:Y:S01]  /*80e0*/  LDC R22, c[0x0][0x600] ;  /* 0x00018000ff167b82 */ /* 0x000e220000000800 */
[-CC-:B-1----:R-:W-:Y:S02]  /*80f0*/  SHF.R.U64 R16, R18, R26.reuse, R7.reuse ;  /* 0x0000001a12107219 */ /* 0x182fe40000001207 */
[----:B------:R-:W-:-:S05]  /*8100*/  SHF.R.U32.HI R7, RZ, R26, R7 ;  /* 0x0000001aff077219 */ /* 0x000fca0000011607 */
[----:B------:R-:W1:Y:S01]  /*8110*/  LDC R29, c[0x0][0x648] ;  /* 0x00019200ff1d7b82 */ /* 0x000e620000000800 */
[-C--:B--2---:R-:W-:Y:S02]  /*8120*/  SHF.L.U32 R10, R11, R28.reuse, RZ ;  /* 0x0000001c0b0a7219 */ /* 0x084fe400000006ff */
[-CC-:B------:R-:W-:Y:S02]  /*8130*/  SHF.R.U64 R21, R16, R28.reuse, R7.reuse ;  /* 0x0000001c10157219 */ /* 0x180fe40000001207 */
[----:B------:R-:W-:Y:S02]  /*8140*/  SHF.R.U32.HI R11, RZ, R28, R7 ;  /* 0x0000001cff0b7219 */ /* 0x000fe40000011607 */
[----:B------:R-:W-:Y:S01]  /*8150*/  LOP3.LUT R27, RZ, R10, RZ, 0x33, !PT ;  /* 0x0000000aff1b7212 */ /* 0x000fe200078e33ff */
[----:B------:R-:W2:Y:S01]  /*8160*/  LDC R33, c[0x0][0x638] ;  /* 0x00018e00ff217b82 */ /* 0x000ea20000000800 */
[----:B------:R-:W-:Y:S01]  /*8170*/  SHF.L.U32 R28, R13, R28, RZ ;  /* 0x0000001c0d1c7219 */ /* 0x000fe200000006ff */
[----:B------:R-:W-:-:S06]  /*8180*/  IMAD.MOV.U32 R10, RZ, RZ, R21 ;  /* 0x000000ffff0a7224 */ /* 0x000fcc00078e0015 */
[----:B------:R-:W0:Y:S01]  /*8190*/  LDC R34, c[0x0][0x610] ;  /* 0x00018400ff227b82 */ /* 0x000e220000000800 */
[----:B----4-:R-:W-:Y:S05]  /*81a0*/  @!P0 BRA `(.L_x_170) ;  /* 0x0000000000288947 */ /* 0x010fea0003800000 */
[----:B------:R-:W4:Y:S02]  /*81b0*/  LDC R10, c[0x0][0x64c] ;  /* 0x00019300ff0a7b82 */ /* 0x000f240000000800 */
[----:B----4-:R-:W-:-:S05]  /*81c0*/  IADD3 R7, P0, R21, R10, RZ ;  /* 0x0000000a15077210 */ /* 0x010fca0007f1e0ff */
[----:B------:R-:W-:-:S04]  /*81d0*/  IMAD.X R17, RZ, RZ, R11, P0 ;  /* 0x000000ffff117224 */ /* 0x000fc800000e060b */
[----:B------:R-:W-:-:S04]  /*81e0*/  IMAD.WIDE.U32 R10, R17, R30, RZ ;  /* 0x0000001e110a7225 */ /* 0x000fc800078e00ff */
[----:B0-----:R-:W-:-:S04]  /*81f0*/  IMAD.WIDE.U32 R12, P0, R7, R31, R10 ;  /* 0x0000001f070c7225 */ /* 0x001fc8000780000a */
[----:B------:R-:W-:-:S04]  /*8200*/  IMAD.WIDE.U32 R10, R7, R30, RZ ;  /* 0x0000001e070a7225 */ /* 0x000fc800078e00ff */
[----:B------:R-:W-:Y:S01]  /*8210*/  IMAD.X R15, RZ, RZ, RZ, P0 ;  /* 0x000000ffff0f7224 */ /* 0x000fe200000e06ff */
[----:B------:R-:W-:Y:S01]  /*8220*/  IADD3 RZ, P0, R11, R12, RZ ;  /* 0x0000000c0bff7210 */ /* 0x000fe20007f1e0ff */
[----:B------:R-:W-:-:S04]  /*8230*/  IMAD.MOV.U32 R14, RZ, RZ, R13 ;  /* 0x000000ffff0e7224 */ /* 0x000fc800078e000d */
[----:B------:R-:W-:-:S08]  /*8240*/  IMAD.WIDE.U32.X R10, R17, R31, R14, P0 ;  /* 0x0000001f110a7225 */ /* 0x000fd000000e040e */
.L_x_170:
[----:B-1----:R-:W-:Y:S01]  /*8250*/  SHF.R.U64 R7, R10, R29, R11 ;  /* 0x0000001d0a077219 */ /* 0x002fe2000000120b */
[----:B0-----:R-:W-:Y:S01]  /*8260*/  VIADD R11, R22, 0xffffffff ;  /* 0xffffffff160b7836 */ /* 0x001fe20000000000 */
[----:B------:R-:W-:Y:S01]  /*8270*/  LOP3.LUT R32, R16, R27, RZ, 0xc0, !PT ;  /* 0x0000001b10207212 */ /* 0x000fe200078ec0ff */
[----:B------:R-:W-:Y:S02]  /*8280*/  IMAD.MOV R20, RZ, RZ, -R20 ;  /* 0x000000ffff147224 */ /* 0x000fe400078e0a14 */
[----:B------:R-:W-:Y:S01]  /*8290*/  IMAD.MOV R10, RZ, RZ, -R7 ;  /* 0x000000ffff0a7224 */ /* 0x000fe200078e0a07 */
[----:B------:R-:W-:Y:S01]  /*82a0*/  LOP3.LUT R18, R18, R11, RZ, 0xc0, !PT ;  /* 0x0000000b12127212 */ /* 0x000fe200078ec0ff */
[----:B------:R-:W-:Y:S02]  /*82b0*/  IMAD R32, R28, R7, R32 ;  /* 0x000000071c207224 */ /* 0x000fe400078e0220 */
[----:B---3--:R-:W-:Y:S02]  /*82c0*/  @P3 IMAD R25, R23, R20, R24 ;  /* 0x0000001417193224 */ /* 0x008fe400078e0218 */
[----:B--2---:R-:W-:-:S02]  /*82d0*/  IMAD R7, R10, R33, R21 ;  /* 0x000000210a077224 */ /* 0x004fc400078e0215 */
[----:B------:R-:W-:Y:S02]  /*82e0*/  IMAD R32, R32, R34, R25 ;  /* 0x0000002220207224 */ /* 0x000fe400078e0219 */
[----:B------:R-:W-:Y:S02]  /*82f0*/  IMAD R7, R7, R22, R18 ;  /* 0x0000001607077224 */ /* 0x000fe400078e0212 */
[----:B------:R-:W-:-:S03]  /*8300*/  IMAD.MOV.U32 R10, RZ, RZ, 0x1 ;  /* 0x00000001ff0a7424 */ /* 0x000fc600078e00ff */
[----:B------:R-:W-:Y:S02]  /*8310*/  SEL R11, R7, R32, !P3 ;  /* 0x00000020070b7207 */ /* 0x000fe40005800000 */
[----:B------:R-:W-:Y:S01]  /*8320*/  SEL R32, R32, R7, !P3 ;  /* 0x0000000720207207 */ /* 0x000fe20005800000 */
[----:B------:R-:W-:-:S07]  /*8330*/  IMAD.MOV.U32 R7, RZ, RZ, R19 ;  /* 0x000000ffff077224 */ /* 0x000fce00078e0013 */
.L_x_168:
[----:B------:R-:W-:Y:S01]  /*8340*/  LOP3.LUT P0, RZ, R10, 0xff, RZ, 0xc0, !PT ;  /* 0x000000ff0aff7812 */ /* 0x000fe2000780c0ff */
[----:B------:R-:W-:-:S12]  /*8350*/  IMAD.MOV.U32 R10, RZ, RZ, R32 ;  /* 0x000000ffff0a7224 */ /* 0x000fd800078e0020 */
[----:B------:R-:W-:Y:S05]  /*8360*/  @P0 BRA `(.L_x_171) ;  /* 0xffffff8c00a80947 */ /* 0x000fea000383ffff */
[----:B------:R-:W-:Y:S05]  /*8370*/  EXIT ;  /* 0x000000000000794d */ /* 0x000fea0003800000 */
.L_x_7:
        /* <DEDUP_REMOVED lines=26> */
.L_x_173:
[----:B------:R-:W0:Y:S01]  /*8520*/  LDC.64 R28, c[0x0][0x640] ;  /* 0x00019000ff1c7b82 */ /* 0x000e220000000a00 */
[-CC-:B------:R-:W-:Y:S01]  /*8530*/  SHF.R.U64 R21, R16, R6.reuse, R17.reuse ;  /* 0x0000000610157219 */ /* 0x180fe20000001211 */
[----:B------:R-:W-:Y:S01]  /*8540*/  IMAD.MOV.U32 R31, RZ, RZ, 0x1 ;  /* 0x00000001ff1f7424 */ /* 0x000fe200078e00ff */
[----:B------:R-:W-:Y:S02]  /*8550*/  SHF.R.U32.HI R5, RZ, R6, R17 ;  /* 0x00000006ff057219 */ /* 0x000fe40000011611 */
        /* <DEDUP_REMOVED lines=9> */
[----:B0-----:R-:W-:Y:S01]  /*85f0*/  ISETP.NE.U32.AND P0, PT, R28, RZ, PT ;  /* 0x000000ff1c00720c */ /* 0x001fe20003f05070 */
[----:B------:R-:W-:-:S03]  /*8600*/  IMAD.MOV.U32 R11, RZ, RZ, -0x1 ;  /* 0xffffffffff0b7424 */ /* 0x000fc600078e00ff */
[----:B------:R-:W-:Y:S02]  /*8610*/  ISETP.NE.AND.EX P0, PT, R29, RZ, PT, P0 ;  /* 0x000000ff1d00720c */ /* 0x000fe40003f05300 */
[----:B------:R-:W0:Y:S01]  /*8620*/  LDC R24, c[0x0][0x600] ;  /* 0x00018000ff187b82 */ /* 0x000e220000000800 */
[-CC-:B-1----:R-:W-:Y:S02]  /*8630*/  SHF.R.U64 R18, R10, R14.reuse, R5.reuse ;  /* 0x0000000e0a127219 */ /* 0x182fe40000001205 */
[----:B------:R-:W-:-:S05]  /*8640*/  SHF.R.U32.HI R5, RZ, R14, R5 ;  /* 0x0000000eff057219 */ /* 0x000fca0000011605 */
        /* <DEDUP_REMOVED lines=21> */
.L_x_174:
[----:B-1----:R-:W-:Y:S01]  /*87a0*/  SHF.R.U64 R6, R10, R25, R11 ;  /* 0x000000190a067219 */ /* 0x002fe2000000120b */
[----:B0-----:R-:W-:Y:S01]  /*87b0*/  VIADD R11, R24, 0xffffffff ;  /* 0xffffffff180b7836 */ /* 0x001fe20000000000 */
[----:B------:R-:W-:Y:S01]  /*87c0*/  SHF.L.U32 R9, R31, R26, RZ ;  /* 0x0000001a1f097219 */ /* 0x000fe200000006ff */
[----:B------:R-:W-:Y:S01]  /*87d0*/  @P3 IMAD R12, R13, R20, R8 ;  /* 0x000000140d0c3224 */ /* 0x000fe200078e0208 */
[----:B------:R-:W-:Y:S01]  /*87e0*/  LOP3.LUT R5, R22, R33, RZ, 0xc0, !PT ;  /* 0x0000002116057212 */ /* 0x000fe200078ec0ff */
[----:B------:R-:W-:Y:S01]  /*87f0*/  IMAD.MOV R10, RZ, RZ, -R6 ;  /* 0x000000ffff0a7224 */ /* 0x000fe200078e0a06 */
[----:B------:R-:W-:Y:S01]  /*8800*/  LOP3.LUT R18, R18, R11, RZ, 0xc0, !PT ;  /* 0x0000000b12127212 */ /* 0x000fe200078ec0ff */
[----:B------:R-:W-:Y:S02]  /*8810*/  IMAD.MOV.U32 R16, RZ, RZ, R21 ;  /* 0x000000ffff107224 */ /* 0x000fe400078e0015 */
[----:B------:R-:W-:Y:S02]  /*8820*/  IMAD R9, R9, R6, R5 ;  /* 0x0000000609097224 */ /* 0x000fe400078e0205 */
[----:B--2---:R-:W-:-:S02]  /*8830*/  IMAD R5, R10, R27, R23 ;  /* 0x0000001b0a057224 */ /* 0x004fc400078e0217 */
[----:B---3--:R-:W-:Y:S02]  /*8840*/  IMAD R12, R9, R30, R12 ;  /* 0x0000001e090c7224 */ /* 0x008fe400078e020c */
[----:B------:R-:W-:Y:S02]  /*8850*/  IMAD.MOV.U32 R6, RZ, RZ, 0x1 ;  /* 0x00000001ff067424 */ /* 0x000fe400078e00ff */
[----:B------:R-:W-:-:S03]  /*8860*/  IMAD R9, R5, R24, R18 ;  /* 0x0000001805097224 */ /* 0x000fc600078e0212 */
[----:B------:R-:W-:Y:S02]  /*8870*/  PRMT R5, R6, 0x7610, R5 ;  /* 0x0000761006057816 */ /* 0x000fe40000000005 */
[----:B------:R-:W-:Y:S02]  /*8880*/  SEL R6, R9, R12, !P3 ;  /* 0x0000000c09067207 */ /* 0x000fe40005800000 */
[----:B------:R-:W-:-:S07]  /*8890*/  SEL R18, R12, R9, !P3 ;  /* 0x000000090c127207 */ /* 0x000fce0005800000 */
.L_x_172:
[----:B------:R-:W-:-:S08]  /*88a0*/  NOP ;  /* 0x0000000000007918 */ /* 0x000fd00000000000 */
[----:B------:R-:W0:-:S00]  /*88b0*/  USETMAXREG.DEALLOC.CTAPOOL 0x28 ;  /* 0x00000028000079c8 */ /* 0x000e0000080e0500 */
[----:B0-----:R-:W-:-:S13]  /*88c0*/  ISETP.NE.AND P0, PT, R7, RZ, PT ;  /* 0x000000ff0700720c */ /* 0x001fda0003f05270 */
[----:B------:R-:W-:Y:S05]  /*88d0*/  @P0 EXIT ;  /* 0x000000000000094d */ /* 0x000fea0003800000 */
[----:B------:R-:W-:Y:S01]  /*88e0*/  LOP3.LUT P0, RZ, R5, 0xff, RZ, 0xc0, !PT ;  /* 0x000000ff05ff7812 */ /* 0x000fe2000780c0ff */
[----:B------:R-:W-:Y:S02]  /*88f0*/  IMAD.MOV.U32 R5, RZ, RZ, 0x1 ;  /* 0x00000001ff057424 */ /* 0x000fe400078e00ff */
[----:B------:R-:W-:-:S10]  /*8900*/  IMAD.MOV.U32 R17, RZ, RZ, RZ ;  /* 0x000000ffff117224 */ /* 0x000fd400078e00ff */
[----:B------:R-:W-:Y:S05]  /*8910*/  @!P0 BRA `(.L_x_175) ;  /* 0x0000000c003c8947 */ /* 0x000fea0003800000 */
[----:B------:R-:W0:Y:S01]  /*8920*/  LDC R5, c[0x0][0x28c] ;  /* 0x0000a300ff057b82 */ /* 0x000e220000000800 */
[----:B------:R-:W1:Y:S01]  /*8930*/  S2R R12, SR_CgaCtaId ;  /* 0x00000000000c7919 */ /* 0x000e620000008800 */
[----:B------:R-:W-:Y:S01]  /*8940*/  ULDC UR5, c[0x0][0x658] ;  /* 0x0001960000057ab9 */ /* 0x000fe20000000800 */
[----:B------:R-:W-:Y:S01]  /*8950*/  UMOV UR7, 0xffffffff ;  /* 0xffffffff00077882 */ /* 0x000fe20000000000 */
[----:B------:R-:W-:Y:S01]  /*8960*/  ULDC UR6, c[0x0][0xc] ;  /* 0x0000030000067ab9 */ /* 0x000fe20000000800 */
[----:B------:R-:W-:Y:S01]  /*8970*/  USHF.L.U32 UR8, UR7, UR5, URZ ;  /* 0x0000000507087299 */ /* 0x000fe2000800063f */
[----:B------:R-:W-:Y:S01]  /*8980*/  BSSY B0, `(.L_x_175) ;  /* 0x00000c8000007945 */ /* 0x000fe20003800000 */
[----:B------:R-:W-:Y:S01]  /*8990*/  UMOV UR9, 0x1 ;  /* 0x0000000100097882 */ /* 0x000fe20000000000 */
[----:B------:R-:W-:Y:S01]  /*89a0*/  ULDC UR7, c[0x0][0x10] ;  /* 0x0000040000077ab9 */ /* 0x000fe20000000800 */
[----:B------:R-:W-:Y:S01]  /*89b0*/  USHF.L.U32 UR18, UR9, UR5, URZ ;  /* 0x0000000509127299 */ /* 0x000fe2000800063f */
[----:B------:R-:W-:Y:S01]  /*89c0*/  IMAD.MOV.U32 R14, RZ, RZ, 0x1 ;  /* 0x00000001ff0e7424 */ /* 0x000fe200078e00ff */
[----:B------:R-:W-:Y:S01]  /*89d0*/  UIMAD.WIDE.U32 UR6, UR6, UR7, URZ ;  /* 0x00000007060672a5 */ /* 0x000fe2000f8e003f */
[----:B------:R-:W-:Y:S01]  /*89e0*/  LOP3.LUT R15, R4, 0x2, RZ, 0xfc, !PT ;  /* 0x00000002040f7812 */ /* 0x000fe200078efcff */
[----:B------:R-:W-:Y:S01]  /*89f0*/  ULDC UR5, c[0x0][0x14] ;  /* 0x0000050000057ab9 */ /* 0x000fe20000000800 */
[----:B------:R-:W-:Y:S01]  /*8a00*/  IMAD.MOV.U32 R17, RZ, RZ, RZ ;  /* 0x000000ffff117224 */ /* 0x000fe200078e00ff */
[----:B------:R-:W-:-:S02]  /*8a10*/  UIMAD.WIDE.U32 UR20, UR6, UR5, URZ ;  /* 0x00000005061472a5 */ /* 0x000fc4000f8e003f */
[----:B------:R-:W-:Y:S01]  /*8a20*/  UIMAD UR13, UR7, UR5, URZ ;  /* 0x00000005070d72a4 */ /* 0x000fe2000f8e023f */
[----:B------:R-:W-:Y:S01]  /*8a30*/  ULDC UR4, c[0x0][0x600] ;  /* 0x0001800000047ab9 */ /* 0x000fe20000000800 */
[----:B------:R-:W-:Y:S02]  /*8a40*/  ULOP3.LUT UR17, URZ, UR8, URZ, 0x33, !UPT ;  /* 0x000000083f117292 */ /* 0x000fe4000f8e333f */
[----:B------:R-:W-:Y:S01]  /*8a50*/  UIADD3 UR4, UR4, -0x1, URZ ;  /* 0xffffffff04047890 */ /* 0x000fe2000fffe03f */
[----:B0-----:R-:W-:Y:S01]  /*8a60*/  VIADD R5, R5, 0x7f ;  /* 0x0000007f05057836 */ /* 0x001fe20000000000 */
[----:B------:R-:W-:Y:S01]  /*8a70*/  UIADD3 UR13, UR21, UR13, URZ ;  /* 0x0000000d150d7290 */ /* 0x000fe2000fffe03f */
[----:B------:R-:W-:-:S03]  /*8a80*/  ULDC.64 UR22, c[0x0][0x198] ;  /* 0x0000660000167ab9 */ /* 0x000fc60000000a00 */
[----:B------:R-:W-:-:S04]  /*8a90*/  SHF.R.S32.HI R8, RZ, 0x1f, R5 ;  /* 0x0000001fff087819 */ /* 0x000fc80000011405 */
[----:B------:R-:W-:Y:S01]  /*8aa0*/  LEA.HI R8, R8, R5, RZ, 0x7 ;  /* 0x0000000508087211 */ /* 0x000fe200078f38ff */
[C---:B-1----:R-:W-:Y:S02]  /*8ab0*/  IMAD.SHL.U32 R11, R12.reuse, 0x10, RZ ;  /* 0x000000100c0b7824 */ /* 0x042fe400078e00ff */
[----:B------:R-:W-:Y:S01]  /*8ac0*/  IMAD.SHL.U32 R12, R12, 0x800, RZ ;  /* 0x000008000c0c7824 */ /* 0x000fe200078e00ff */
[----:B------:R-:W-:Y:S01]  /*8ad0*/  SHF.R.S32.HI R10, RZ, 0x7, R8 ;  /* 0x00000007ff0a7819 */ /* 0x000fe20000011408 */
[----:B------:R-:W-:Y:S01]  /*8ae0*/  IMAD.MOV.U32 R5, RZ, RZ, 0x1 ;  /* 0x00000001ff057424 */ /* 0x000fe200078e00ff */
[----:B------:R-:W-:Y:S02]  /*8af0*/  LOP3.LUT R11, R11, 0x30, RZ, 0xc0, !PT ;  /* 0x000000300b0b7812 */ /* 0x000fe400078ec0ff */
[----:B------:R-:W-:Y:S01]  /*8b00*/  LOP3.LUT R12, R12, 0x1800, RZ, 0xc0, !PT ;  /* 0x000018000c0c7812 */ /* 0x000fe200078ec0ff */
[----:B------:R-:W-:-:S07]  /*8b10*/  VIADD R13, R10, 0x1 ;  /* 0x000000010a0d7836 */ /* 0x000fce0000000000 */
.L_x_186:
[----:B------:R-:W-:-:S03]  /*8b20*/  UMOV UR5, 0xffffffff ;  /* 0xffffffff00057882 */ /* 0x000fc60000000000 */
[----:B------:R-:W-:Y:S05]  /*8b30*/  BRA.DIV UR5, `(.L_x_176) ;  /* 0x0000000e05c87947 */ /* 0x000fea000b800000 */
[----:B------:R-:W-:-:S13]  /*8b40*/  ELECT P0, URZ, PT ;  /* 0x00000000003f782f */ /* 0x000fda0003800000 */
.L_x_198:
[----:B------:R-:W0:Y:S01]  /*8b50*/  LDC R7, c[0x0][0x28c] ;  /* 0x0000a300ff077b82 */ /* 0x000e220000000800 */
[----:B------:R-:W-:Y:S01]  /*8b60*/  BSSY B1, `(.L_x_177) ;  /* 0x0000038000017945 */ /* 0x000fe20003800000 */
[----:B0-----:R-:W-:-:S13]  /*8b70*/  ISETP.LT.OR P0, PT, R7, 0x1, !P0 ;  /* 0x000000010700780c */ /* 0x001fda0004701670 */
[----:B------:R-:W-:Y:S05]  /*8b80*/  @P0 BRA `(.L_x_178) ;  /* 0x0000000000d40947 */ /* 0x000fea0003800000 */
[----:B------:R-:W-:Y:S02]  /*8b90*/  IMAD R20, R6, 0x40, R11 ;  /* 0x0000004006147824 */ /* 0x000fe400078e020b */
[----:B------:R-:W-:Y:S02]  /*8ba0*/  IMAD.SHL.U32 R19, R18, 0x100, RZ ;  /* 0x0000010012137824 */ /* 0x000fe400078e00ff */
[----:B------:R-:W-:Y:S02]  /*8bb0*/  IMAD.MOV.U32 R23, RZ, RZ, RZ ;  /* 0x000000ffff177224 */ /* 0x000fe400078e00ff */
[----:B------:R-:W-:Y:S02]  /*8bc0*/  IMAD.MOV.U32 R6, RZ, RZ, R13 ;  /* 0x000000ffff067224 */ /* 0x000fe400078e000d */
[----:B------:R-:W-:Y:S02]  /*8bd0*/  IMAD.MOV.U32 R7, RZ, RZ, R5 ;  /* 0x000000ffff077224 */ /* 0x000fe400078e0005 */
[----:B------:R-:W-:-:S07]  /*8be0*/  IMAD.MOV.U32 R9, RZ, RZ, R17 ;  /* 0x000000ffff097224 */ /* 0x000fce00078e0011 */
.L_x_181:
[----:B------:R-:W0:Y:S01]  /*8bf0*/  S2R R21, SR_CgaCtaId ;  /* 0x0000000000157919 */ /* 0x000e220000008800 */
[----:B------:R-:W-:Y:S02]  /*8c00*/  MOV R8, 0x400 ;  /* 0x0000040000087802 */ /* 0x000fe40000000f00 */
[----:B------:R-:W-:-:S13]  /*8c10*/  LOP3.LUT P1, RZ, R0, 0x7f, RZ, 0xc0, !PT ;  /* 0x0000007f00ff7812 */ /* 0x000fda000782c0ff */
[----:B------:R-:W1:Y:S01]  /*8c20*/  @!P1 LDC R18, c[0x0][0x500] ;  /* 0x00014000ff129b82 */ /* 0x000e620000000800 */
[----:B0-----:R-:W-:Y:S02]  /*8c30*/  LEA R22, R21, R8, 0x18 ;  /* 0x0000000815167211 */ /* 0x001fe400078ec0ff */
[----:B------:R-:W-:-:S03]  /*8c40*/  SHF.L.U32 R8, R7, 0x1f, RZ ;  /* 0x0000001f07087819 */ /* 0x000fc600000006ff */
[----:B------:R-:W-:-:S04]  /*8c50*/  IMAD R21, R9, 0x8, R22 ;  /* 0x0000000809157824 */ /* 0x000fc800078e0216 */
[----:B------:R-:W0:Y:S02]  /*8c60*/  SYNCS.PHASECHK.TRANS64.TRYWAIT P0, [R21+URZ+0x28], R8 ;  /* 0x00002808150075a7 */ /* 0x000e24000800017f */
[----:B01----:R-:W-:Y:S05]  /*8c70*/  @!P0 BRA `(.L_x_179) ;  /* 0x0000000c00988947 */ /* 0x003fea0003800000 */
.L_x_199:
[----:B0-----:R-:W-:Y:S01]  /*8c80*/  PRMT R8, R15, 0x9910, RZ ;  /* 0x000099100f087816 */ /* 0x001fe200000000ff */
[----:B------:R0:W-:Y:S03]  /*8c90*/  @!P1 SYNCS.ARRIVE.TRANS64 RZ, [R21+URZ], R18 ;  /* 0x0000001215ff99a7 */ /* 0x0001e6000800003f */
[----:B------:R-:W-:-:S13]  /*8ca0*/  ISETP.NE.AND P0, PT, R8, 0x2, PT ;  /* 0x000000020800780c */ /* 0x000fda0003f05270 */
[----:B0-----:R-:W-:Y:S05]  /*8cb0*/  @P0 BRA `(.L_x_180) ;  /* 0x0000000000040947 */ /* 0x001fea0003800000 */
[----:B------:R-:W-:Y:S01]  /*8cc0*/  BPT.TRAP 0x1 ;  /* 0x000000040000795c */ /* 0x000fe20000300000 */
.L_x_180:
[----:B------:R-:W-:Y:S01]  /*8cd0*/  R2UR UR16, R22 ;  /* 0x00000000161072ca */ /* 0x000fe200000e0000 */
[----:B------:R-:W-:Y:S01]  /*8ce0*/  IMAD R22, R9, 0x8000, R22 ;  /* 0x0000800009167824 */ /* 0x000fe200078e0216 */
[----:B------:R-:W-:Y:S01]  /*8cf0*/  R2UR UR9, R21 ;  /* 0x00000000150972ca */ /* 0x000fe200000e0000 */
[----:B------:R-:W-:Y:S01]  /*8d00*/  IMAD R8, R9, 0x2000, R12 ;  /* 0x0000200009087824 */ /* 0x000fe200078e020c */
[----:B------:R-:W-:Y:S01]  /*8d10*/  UIADD3 UR6, UP0, UR22, 0xf0, URZ ;  /* 0x000000f016067890 */ /* 0x000fe2000ff1e03f */
[----:B------:R-:W-:Y:S01]  /*8d20*/  VIADD R6, R6, 0xffffffff ;  /* 0xffffffff06067836 */ /* 0x000fe20000000000 */
[----:B------:R-:W-:Y:S01]  /*8d30*/  R2UR UR5, R22 ;  /* 0x00000000160572ca */ /* 0x000fe200000e0000 */
[----:B------:R-:W-:Y:S01]  /*8d40*/  UIADD3 UR24, UP1, UR22, 0x1f0, URZ ;  /* 0x000001f016187890 */ /* 0x000fe2000ff3e03f */
[----:B------:R-:W-:Y:S01]  /*8d50*/  R2UR UR8, R8 ;  /* 0x00000000080872ca */ /* 0x000fe200000e0000 */
[----:B------:R-:W-:Y:S01]  /*8d60*/  UIADD3.X UR7, URZ, UR23, URZ, UP0, !UPT ;  /* 0x000000173f077290 */ /* 0x000fe200087fe43f */
[----:B------:R-:W-:Y:S01]  /*8d70*/  R2UR UR11, R19 ;  /* 0x00000000130b72ca */ /* 0x000fe200000e0000 */
[----:B------:R-:W-:Y:S01]  /*8d80*/  VIADD R9, R9, 0x1 ;  /* 0x0000000109097836 */ /* 0x000fe20000000000 */
[----:B------:R-:W-:Y:S01]  /*8d90*/  R2UR UR10, R23 ;  /* 0x00000000170a72ca */ /* 0x000fe200000e0000 */
[----:B------:R-:W-:Y:S01]  /*8da0*/  UIADD3.X UR25, URZ, UR23, URZ, UP1, !UPT ;  /* 0x000000173f197290 */ /* 0x000fe20008ffe43f */
[----:B------:R-:W-:Y:S01]  /*8db0*/  R2UR UR12, R16 ;  /* 0x00000000100c72ca */ /* 0x000fe200000e0000 */
[----:B------:R-:W-:Y:S01]  /*8dc0*/  UMOV UR14, 0x0 ;  /* 0x00000000000e7882 */ /* 0x000fe20000000000 */
[----:B------:R-:W-:Y:S01]  /*8dd0*/  R2UR UR19, R20 ;  /* 0x00000000141372ca */ /* 0x000fe200000e0000 */
[----:B------:R-:W-:Y:S01]  /*8de0*/  UMOV UR15, 0x10000000 ;  /* 0x10000000000f7882 */ /* 0x000fe20000000000 */
[----:B------:R-:W-:Y:S01]  /*8df0*/  ISETP.GT.AND P1, PT, R6, 0x1, PT ;  /* 0x000000010600780c */ /* 0x000fe20003f24270 */
[----:B------:R-:W-:Y:S01]  /*8e00*/  UIADD3 UR5, UR5, 0x100, URZ ;  /* 0x0000010005057890 */ /* 0x000fe2000fffe03f */
[----:B------:R-:W-:Y:S01]  /*8e10*/  ISETP.NE.AND P0, PT, R9, 0x5, PT ;  /* 0x000000050900780c */ /* 0x000fe20003f05270 */
[----:B------:R-:W-:Y:S01]  /*8e20*/  UIADD3 UR16, UR16, 0x28100, UR8 ;  /* 0x0002810010107890 */ /* 0x000fe2000fffe008 */
[----:B------:R-:W-:Y:S01]  /*8e30*/  VIADD R23, R23, 0x80 ;  /* 0x0000008017177836 */ /* 0x000fe20000000000 */
[----:B------:R-:W-:Y:S01]  /*8e40*/  UMOV UR26, 0xf0000 ;  /* 0x000f0000001a7882 */ /* 0x000fe20000000000 */
[----:B------:R-:W-:-:S02]  /*8e50*/  SEL R8, RZ, 0x1, P0 ;  /* 0x00000001ff087807 */ /* 0x000fc40000000000 */
[----:B------:R-:W-:Y:S01]  /*8e60*/  UMOV UR8, UR5 ;  /* 0x0000000500087c82 */ /* 0x000fe20008000000 */
[----:B------:R-:W-:Y:S01]  /*8e70*/  SEL R9, R9, RZ, P0 ;  /* 0x000000ff09097207 */ /* 0x000fe20000000000 */
[----:B------:R0:W-:Y:S01]  /*8e80*/  UTMALDG.3D [UR8], [UR6], desc[UR14] ;  /* 0x00000e08060075b4 */ /* 0x0001e20008011000 */
[----:B------:R-:W-:Y:S01]  /*8e90*/  LOP3.LUT R7, R7, R8, RZ, 0x3c, !PT ;  /* 0x0000000807077212 */ /* 0x000fe200078e3cff */
[----:B0-----:R-:W-:Y:S01]  /*8ea0*/  UMOV UR11, UR19 ;  /* 0x00000013000b7c82 */ /* 0x001fe20008000000 */
[----:B------:R-:W-:Y:S02]  /*8eb0*/  UMOV UR8, UR16 ;  /* 0x0000001000087c82 */ /* 0x000fe40008000000 */
[----:B------:R0:W-:Y:S02]  /*8ec0*/  UTMALDG.3D.MULTICAST [UR8], [UR24], UR26, desc[UR14] ;  /* 0x00000e08180073b4 */ /* 0x0001e4000801181a */
[----:B0-----:R-:W-:Y:S05]  /*8ed0*/  @P1 BRA `(.L_x_181) ;  /* 0xfffffffc00441947 */ /* 0x001fea000383ffff */
.L_x_178:
[----:B------:R-:W-:Y:S05]  /*8ee0*/  BSYNC B1 ;  /* 0x0000000000017941 */ /* 0x000fea0003800000 */
.L_x_177:
[----:B------:R-:W-:Y:S01]  /*8ef0*/  LOP3.LUT P1, RZ, R14, 0xff, RZ, 0xc0, !PT ;  /* 0x000000ff0eff7812 */ /* 0x000fe2000782c0ff */
[C---:B------:R-:W-:Y:S01]  /*8f00*/  IMAD.IADD R17, R10.reuse, 0x1, R17 ;  /* 0x000000010a117824 */ /* 0x040fe200078e0211 */
[----:B------:R-:W-:Y:S01]  /*8f10*/  ULDC.64 UR6, c[0x0][0x650] ;  /* 0x0001940000067ab9 */ /* 0x000fe20000000a00 */
[C---:B------:R-:W-:Y:S01]  /*8f20*/  ISETP.GE.U32.AND P2, PT, R10.reuse, 0x5, PT ;  /* 0x000000050a00780c */ /* 0x040fe20003f46070 */
[----:B------:R-:W-:Y:S01]  /*8f30*/  BSSY B1, `(.L_x_182) ;  /* 0x000006a000017945 */ /* 0x000fe20003800000 */
[----:B------:R-:W-:Y:S01]  /*8f40*/  IMAD.MOV.U32 R18, RZ, RZ, -0x1 ;  /* 0xffffffffff127424 */ /* 0x000fe200078e00ff */
[----:B------:R-:W-:Y:S01]  /*8f50*/  ISETP.GT.U32.AND P0, PT, R17, 0x4, PT ;  /* 0x000000041100780c */ /* 0x000fe20003f04070 */
[----:B------:R-:W-:Y:S01]  /*8f60*/  IMAD.MOV.U32 R16, RZ, RZ, -0x1 ;  /* 0xffffffffff107424 */ /* 0x000fe200078e00ff */
[----:B------:R-:W-:Y:S02]  /*8f70*/  PRMT R14, RZ, 0x7610, R14 ;  /* 0x00007610ff0e7816 */ /* 0x000fe4000000000e */
[----:B------:R-:W-:-:S03]  /*8f80*/  ISETP.LT.U32.AND P0, PT, R10, 0x5, P0 ;  /* 0x000000050a00780c */ /* 0x000fc60000701070 */
[----:B------:R-:W0:Y:S01]  /*8f90*/  @P1 S2R R7, SR_CgaCtaId ;  /* 0x0000000000071919 */ /* 0x000e220000008800 */
[----:B------:R-:W-:-:S04]  /*8fa0*/  @P1 MOV R6, 0x400 ;  /* 0x0000040000061802 */ /* 0x000fc80000000f00 */
[----:B0-----:R-:W-:Y:S01]  /*8fb0*/  @P1 LEA R8, R7, R6, 0x18 ;  /* 0x0000000607081211 */ /* 0x001fe200078ec0ff */
[----:B------:R-:W-:Y:S01]  /*8fc0*/  IMAD.WIDE.U32 R6, R17, -0x33333333, RZ ;  /* 0xcccccccd11067825 */ /* 0x000fe200078e00ff */
[----:B------:R-:W-:Y:S02]  /*8fd0*/  SEL R6, RZ, 0x1, !P0 ;  /* 0x00000001ff067807 */ /* 0x000fe40004000000 */
[----:B------:R0:W-:Y:S01]  /*8fe0*/  @P1 SYNCS.ARRIVE.TRANS64.A1T0 RZ, [R8+URZ+0x68], RZ ;  /* 0x000068ff08ff19a7 */ /* 0x0001e2000810003f */
[----:B------:R-:W-:Y:S02]  /*8ff0*/  IADD3 R2, P1, R2, UR20, RZ ;  /* 0x0000001402027c10 */ /* 0x000fe4000ff3e0ff */
[----:B------:R-:W-:Y:S01]  /*9000*/  LOP3.LUT R5, R5, R6, RZ, 0x3c, !PT ;  /* 0x0000000605057212 */ /* 0x000fe200078e3cff */
[----:B------:R-:W-:Y:S01]  /*9010*/  IMAD.MOV.U32 R6, RZ, RZ, -0x1 ;  /* 0xffffffffff067424 */ /* 0x000fe200078e00ff */
[----:B------:R-:W-:Y:S02]  /*9020*/  IADD3.X R3, R3, UR13, RZ, P1, !PT ;  /* 0x0000000d03037c10 */ /* 0x000fe40008ffe4ff */
[----:B------:R-:W-:-:S02]  /*9030*/  ISETP.GE.U32.AND P0, PT, R2, UR6, PT ;  /* 0x0000000602007c0c */ /* 0x000fc4000bf06070 */
[----:B0-----:R-:W-:Y:S02]  /*9040*/  SHF.R.U32.HI R8, RZ, 0x2, R7 ;  /* 0x00000002ff087819 */ /* 0x001fe40000011607 */
[----:B------:R-:W-:Y:S02]  /*9050*/  ISETP.GE.U32.AND.EX P0, PT, R3, UR7, PT, P0 ;  /* 0x0000000703007c0c */ /* 0x000fe4000bf06100 */
[----:B------:R-:W-:Y:S01]  /*9060*/  @P2 LOP3.LUT R5, R5, 0x1, R8, 0x78, !PT ;  /* 0x0000000105052812 */ /* 0x000fe200078e7808 */
[----:B------:R-:W-:Y:S01]  /*9070*/  IMAD R17, R8, -0x5, R17 ;  /* 0xfffffffb08117824 */ /* 0x000fe200078e0211 */
[----:B------:R-:W-:-:S09]  /*9080*/  PRMT R7, RZ, 0x7610, R7 ;  /* 0x00007610ff077816 */ /* 0x000fd20000000007 */
[----:B------:R-:W-:Y:S05]  /*9090*/  @P0 BRA `(.L_x_183) ;  /* 0x00000004004c0947 */ /* 0x000fea0003800000 */
[----:B------:R-:W0:Y:S01]  /*90a0*/  S2R R18, SR_CTAID.X ;  /* 0x0000000000127919 */ /* 0x000e220000002500 */
[----:B------:R-:W-:Y:S01]  /*90b0*/  ULDC.64 UR6, c[0x0][0x628] ;  /* 0x00018a0000067ab9 */ /* 0x000fe20000000a00 */
[----:B------:R-:W-:Y:S01]  /*90c0*/  ULDC UR8, c[0x0][0x630] ;  /* 0x00018c0000087ab9 */ /* 0x000fe20000000800 */
[----:B------:R-:W-:Y:S01]  /*90d0*/  ISETP.NE.U32.AND P0, PT, RZ, UR6, PT ;  /* 0x00000006ff007c0c */ /* 0x000fe2000bf05070 */
[----:B------:R-:W1:Y:S01]  /*90e0*/  S2R R19, SR_CTAID.Y ;  /* 0x0000000000137919 */ /* 0x000e620000002600 */
[----:B------:R-:W-:Y:S01]  /*90f0*/  ULDC UR9, c[0x0][0x150] ;  /* 0x0000540000097ab9 */ /* 0x000fe20000000800 */
[----:B------:R-:W-:Y:S01]  /*9100*/  IMAD.MOV.U32 R6, RZ, RZ, R2 ;  /* 0x000000ffff067224 */ /* 0x000fe200078e0002 */
[----:B------:R-:W-:Y:S01]  /*9110*/  ISETP.NE.AND.EX P0, PT, RZ, UR7, PT, P0 ;  /* 0x00000007ff007c0c */ /* 0x000fe2000bf05300 */
[----:B------:R-:W-:Y:S01]  /*9120*/  IMAD.MOV.U32 R7, RZ, RZ, R3 ;  /* 0x000000ffff077224 */ /* 0x000fe200078e0003 */
[----:B0-----:R-:W-:-:S11]  /*9130*/  I2FP.F32.U32 R20, R18 ;  /* 0x0000001200147245 */ /* 0x001fd60000201000 */
[----:B------:R-:W-:Y:S05]  /*9140*/  @!P0 BRA `(.L_x_184) ;  /* 0x0000000000288947 */ /* 0x000fea0003800000 */
[----:B------:R-:W-:Y:S02]  /*9150*/  ULDC UR5, c[0x0][0x634] ;  /* 0x00018d0000057ab9 */ /* 0x000fe40000000800 */
[----:B------:R-:W-:-:S05]  /*9160*/  IADD3 R7, P0, R2, UR5, RZ ;  /* 0x0000000502077c10 */ /* 0x000fca000ff1e0ff */
[----:B------:R-:W-:-:S04]  /*9170*/  IMAD.X R21, RZ, RZ, R3, P0 ;  /* 0x000000ffff157224 */ /* 0x000fc800000e0603 */
[----:B------:R-:W-:-:S04]  /*9180*/  IMAD.WIDE.U32 R8, R21, UR6, RZ ;  /* 0x0000000615087c25 */ /* 0x000fc8000f8e00ff */
[----:B------:R-:W-:-:S04]  /*9190*/  IMAD.WIDE.U32 R8, P0, R7, UR7, R8 ;  /* 0x0000000707087c25 */ /* 0x000fc8000f800008 */
[----:B------:R-:W-:-:S04]  /*91a0*/  IMAD.WIDE.U32 R6, R7, UR6, RZ ;  /* 0x0000000607067c25 */ /* 0x000fc8000f8e00ff */
[----:B------:R-:W-:Y:S01]  /*91b0*/  IMAD.MOV.U32 R6, RZ, RZ, R9 ;  /* 0x000000ffff067224 */ /* 0x000fe200078e0009 */
[----:B------:R-:W-:Y:S01]  /*91c0*/  IADD3 RZ, P1, R7, R8, RZ ;  /* 0x0000000807ff7210 */ /* 0x000fe20007f3e0ff */
[----:B------:R-:W-:-:S04]  /*91d0*/  IMAD.X R7, RZ, RZ, RZ, P0 ;  /* 0x000000ffff077224 */ /* 0x000fc800000e06ff */
[----:B------:R-:W-:-:S08]  /*91e0*/  IMAD.WIDE.U32.X R6, R21, UR7, R6, P1 ;  /* 0x0000000715067c25 */ /* 0x000fd000088e0406 */
.L_x_184:
[--C-:B------:R-:W-:Y:S01]  /*91f0*/  SHF.R.U64 R16, R6, UR8, R7.reuse ;  /* 0x0000000806107c19 */ /* 0x100fe20008001207 */
[----:B------:R-:W-:Y:S01]  /*9200*/  FMUL R20, R20, UR9 ;  /* 0x0000000914147c20 */ /* 0x000fe20008400000 */
[----:B------:R-:W0:Y:S01]  /*9210*/  LDC R21, c[0x0][0x144] ;  /* 0x00005100ff157b82 */ /* 0x000e220000000800 */
[----:B-1----:R-:W-:Y:S01]  /*9220*/  I2FP.F32.U32 R8, R19 ;  /* 0x0000001300087245 */ /* 0x002fe20000201000 */
[----:B------:R-:W-:Y:S01]  /*9230*/  ULDC UR5, c[0x0][0x154] ;  /* 0x0000550000057ab9 */ /* 0x000fe20000000800 */
[----:B------:R-:W-:Y:S01]  /*9240*/  SHF.R.U32.HI R6, RZ, UR8, R7 ;  /* 0x00000008ff067c19 */ /* 0x000fe20008011607 */
[----:B------:R-:W-:Y:S01]  /*9250*/  ULDC.64 UR6, c[0x0][0x620] ;  /* 0x0001880000067ab9 */ /* 0x000fe20000000a00 */
[----:B------:R-:W-:Y:S01]  /*9260*/  IADD3 R7, P0, RZ, -R16, RZ ;  /* 0x80000010ff077210 */ /* 0x000fe20007f1e0ff */
[----:B------:R-:W1:Y:S01]  /*9270*/  F2I.U32.TRUNC.NTZ R20, R20 ;  /* 0x0000001400147305 */ /* 0x000e62000020f000 */
[----:B------:R-:W-:Y:S01]  /*9280*/  FMUL R8, R8, UR5 ;  /* 0x0000000508087c20 */ /* 0x000fe20008400000 */
[----:B------:R-:W2:Y:S01]  /*9290*/  LDC R22, c[0x0][0x148] ;  /* 0x00005200ff167b82 */ /* 0x000ea20000000800 */
[----:B------:R-:W-:Y:S01]  /*92a0*/  ULDC UR5, c[0x0][0x618] ;  /* 0x0001860000057ab9 */ /* 0x000fe20000000800 */
[----:B------:R-:W-:-:S04]  /*92b0*/  IMAD.X R6, RZ, RZ, ~R6, P0 ;  /* 0x000000ffff067224 */ /* 0x000fc800000e0e06 */
[----:B------:R-:W-:Y:S01]  /*92c0*/  IMAD R6, R6, UR6, RZ ;  /* 0x0000000606067c24 */ /* 0x000fe2000f8e02ff */
[----:B------:R-:W3:Y:S03]  /*92d0*/  F2I.U32.TRUNC.NTZ R8, R8 ;  /* 0x0000000800087305 */ /* 0x000ee6000020f000 */
[C---:B------:R-:W-:Y:S02]  /*92e0*/  IMAD R9, R7.reuse, UR7, R6 ;  /* 0x0000000707097c24 */ /* 0x040fe4000f8e0206 */
[----:B------:R-:W-:Y:S01]  /*92f0*/  IMAD.WIDE.U32 R6, R7, UR6, R2 ;  /* 0x0000000607067c25 */ /* 0x000fe2000f8e0002 */
[----:B------:R-:W-:Y:S02]  /*9300*/  ULDC.64 UR6, c[0x0][0x640] ;  /* 0x0001900000067ab9 */ /* 0x000fe40000000a00 */
[----:B------:R-:W-:Y:S01]  /*9310*/  ISETP.NE.U32.AND P0, PT, RZ, UR6, PT ;  /* 0x00000006ff007c0c */ /* 0x000fe2000bf05070 */
[----:B-1----:R-:W-:-:S02]  /*9320*/  IMAD.MOV R20, RZ, RZ, -R20 ;  /* 0x000000ffff147224 */ /* 0x002fc400078e0a14 */
[----:B------:R-:W-:Y:S01]  /*9330*/  IMAD.IADD R7, R7, 0x1, R9 ;  /* 0x0000000107077824 */ /* 0x000fe200078e0209 */
[----:B------:R-:W-:Y:S01]  /*9340*/  ISETP.NE.AND.EX P0, PT, RZ, UR7, PT, P0 ;  /* 0x00000007ff007c0c */ /* 0x000fe2000bf05300 */
[----:B0-----:R-:W-:-:S03]  /*9350*/  IMAD R18, R21, R20, R18 ;  /* 0x0000001415127224 */ /* 0x001fc600078e0212 */
[--C-:B------:R-:W-:Y:S01]  /*9360*/  SHF.R.U64 R20, R6, UR5, R7.reuse ;  /* 0x0000000506147c19 */ /* 0x100fe20008001207 */
[----:B---3--:R-:W-:Y:S01]  /*9370*/  IMAD.MOV R6, RZ, RZ, -R8 ;  /* 0x000000ffff067224 */ /* 0x008fe200078e0a08 */
[----:B------:R-:W-:Y:S01]  /*9380*/  SHF.R.U32.HI R7, RZ, UR5, R7 ;  /* 0x00000005ff077c19 */ /* 0x000fe20008011607 */
[----:B------:R-:W-:Y:S02]  /*9390*/  ULDC UR5, c[0x0][0x608] ;  /* 0x0001820000057ab9 */ /* 0x000fe40000000800 */
[----:B--2---:R-:W-:Y:S01]  /*93a0*/  @P3 IMAD R18, R22, R6, R19 ;  /* 0x0000000616123224 */ /* 0x004fe200078e0213 */
[--C-:B------:R-:W-:Y:S02]  /*93b0*/  SHF.R.U64 R22, R20, UR5, R7.reuse ;  /* 0x0000000514167c19 */ /* 0x100fe40008001207 */
[----:B------:R-:W-:Y:S01]  /*93c0*/  SHF.R.U32.HI R7, RZ, UR5, R7 ;  /* 0x00000005ff077c19 */ /* 0x000fe20008011607 */
[----:B------:R-:W-:-:S03]  /*93d0*/  ULDC UR5, c[0x0][0x658] ;  /* 0x0001960000057ab9 */ /* 0x000fc60000000800 */
[--C-:B------:R-:W-:Y:S02]  /*93e0*/  SHF.R.U64 R19, R22, UR5, R7.reuse ;  /* 0x0000000516137c19 */ /* 0x100fe40008001207 */
[----:B------:R-:W-:-:S03]  /*93f0*/  SHF.R.U32.HI R21, RZ, UR5, R7 ;  /* 0x00000005ff157c19 */ /* 0x000fc60008011607 */
[----:B------:R-:W-:Y:S02]  /*9400*/  IMAD.MOV.U32 R8, RZ, RZ, R19 ;  /* 0x000000ffff087224 */ /* 0x000fe400078e0013 */
[----:B------:R-:W-:Y:S01]  /*9410*/  IMAD.MOV.U32 R7, RZ, RZ, R21 ;  /* 0x000000ffff077224 */ /* 0x000fe200078e0015 */
[----:B------:R-:W-:Y:S06]  /*9420*/  @!P0 BRA `(.L_x_185) ;  /* 0x00000000002c8947 */ /* 0x000fec0003800000 */
        /* <DEDUP_REMOVED lines=9> */
[----:B------:R-:W-:-:S04]  /*94c0*/  IMAD.WIDE.U32.X R6, R21, UR7, R6, P1 ;  /* 0x0000000715067c25 */ /* 0x000fc800088e0406 */
[----:B------:R-:W-:-:S07]  /*94d0*/  IMAD.MOV.U32 R8, RZ, RZ, R6 ;  /* 0x000000ffff087224 */ /* 0x000fce00078e0006 */
.L_x_185:
[----:B------:R-:W-:Y:S01]  /*94e0*/  ULDC UR5, c[0x0][0x648] ;  /* 0x0001920000057ab9 */ /* 0x000fe20000000800 */
[----:B------:R-:W-:Y:S01]  /*94f0*/  LOP3.LUT R6, R22, UR17, RZ, 0xc0, !PT ;  /* 0x0000001116067c12 */ /* 0x000fe2000f8ec0ff */
[----:B------:R-:W-:Y:S01]  /*9500*/  ULDC UR6, c[0x0][0x610] ;  /* 0x0001840000067ab9 */ /* 0x000fe20000000800 */
[----:B------:R-:W-:Y:S01]  /*9510*/  SHF.R.U64 R7, R8, UR5, R7 ;  /* 0x0000000508077c19 */ /* 0x000fe20008001207 */
[----:B------:R-:W-:Y:S01]  /*9520*/  ULDC UR5, c[0x0][0x638] ;  /* 0x00018e0000057ab9 */ /* 0x000fe20000000800 */
[----:B------:R-:W-:-:S03]  /*9530*/  LOP3.LUT R20, R20, UR4, RZ, 0xc0, !PT ;  /* 0x0000000414147c12 */ /* 0x000fc6000f8ec0ff */
[----:B------:R-:W-:Y:S02]  /*9540*/  IMAD.MOV R8, RZ, RZ, -R7 ;  /* 0x000000ffff087224 */ /* 0x000fe400078e0a07 */
[----:B------:R-:W-:Y:S02]  /*9550*/  IMAD R7, R7, UR18, R6 ;  /* 0x0000001207077c24 */ /* 0x000fe4000f8e0206 */
[----:B------:R-:W-:Y:S01]  /*9560*/  IMAD R19, R8, UR5, R19 ;  /* 0x0000000508137c24 */ /* 0x000fe2000f8e0213 */
[----:B------:R-:W-:Y:S01]  /*9570*/  ULDC UR5, c[0x0][0x600] ;  /* 0x0001800000057ab9 */ /* 0x000fe20000000800 */
[----:B------:R-:W-:Y:S02]  /*9580*/  IMAD R18, R7, UR6, R18 ;  /* 0x0000000607127c24 */ /* 0x000fe4000f8e0212 */
[----:B------:R-:W-:Y:S02]  /*9590*/  IMAD R19, R19, UR5, R20 ;  /* 0x0000000513137c24 */ /* 0x000fe4000f8e0214 */
[----:B------:R-:W-:-:S03]  /*95a0*/  IMAD.MOV.U32 R7, RZ, RZ, 0x1 ;  /* 0x00000001ff077424 */ /* 0x000fc600078e00ff */
[----:B------:R-:W-:Y:S02]  /*95b0*/  SEL R6, R19, R18, !P3 ;  /* 0x0000001213067207 */ /* 0x000fe40005800000 */
[----:B------:R-:W-:-:S07]  /*95c0*/  SEL R18, R18, R19, !P3 ;  /* 0x0000001312127207 */ /* 0x000fce0005800000 */
.L_x_183:
[----:B------:R-:W-:Y:S05]  /*95d0*/  BSYNC B1 ;  /* 0x0000000000017941 */ /* 0x000fea0003800000 */
.L_x_182:
[----:B------:R-:W-:-:S13]  /*95e0*/  LOP3.LUT P0, RZ, R7, 0xff, RZ, 0xc0, !PT ;  /* 0x000000ff07ff7812 */ /* 0x000fda000780c0ff */
[----:B------:R-:W-:Y:S05]  /*95f0*/  @P0 BRA `(.L_x_186) ;  /* 0xfffffff400480947 */ /* 0x000fea000383ffff */
[----:B------:R-:W-:Y:S05]  /*9600*/  BSYNC B0 ;  /* 0x0000000000007941 */ /* 0x000fea0003800000 */
.L_x_175:
[----:B------:R-:W-:-:S03]  /*9610*/  UMOV UR5, 0xffffffff ;  /* 0xffffffff00057882 */ /* 0x000fc60000000000 */
[----:B------:R-:W-:Y:S05]  /*9620*/  BRA.DIV UR5, `(.L_x_187) ;  /* 0x0000000605407947 */ /* 0x000fea000b800000 */
[----:B------:R-:W-:-:S13]  /*9630*/  ELECT P0, URZ, PT ;  /* 0x00000000003f782f */ /* 0x000fda0003800000 */
.L_x_202:
[----:B------:R-:W-:Y:S04]  /*9640*/  BSSY B0, `(.L_x_188) ;  /* 0x0000034000007945 */ /* 0x000fe80003800000 */
[----:B------:R-:W-:Y:S05]  /*9650*/  @!P0 BRA `(.L_x_189) ;  /* 0x0000000000c88947 */ /* 0x000fea0003800000 */
[----:B------:R-:W-:-:S04]  /*9660*/  LOP3.LUT R4, R4, 0x2, RZ, 0xfc, !PT ;  /* 0x0000000204047812 */ /* 0x000fc800078efcff */
[----:B------:R-:W-:-:S13]  /*9670*/  ISETP.NE.AND P0, PT, R4, 0x3, PT ;  /* 0x000000030400780c */ /* 0x000fda0003f05270 */
[----:B------:R-:W-:Y:S05]  /*9680*/  @!P0 BRA `(.L_x_190) ;  /* 0x0000000000048947 */ /* 0x000fea0003800000 */
[----:B------:R-:W-:Y:S01]  /*9690*/  BPT.TRAP 0x1 ;  /* 0x000000040000795c */ /* 0x000fe20000300000 */
.L_x_190:
[----:B------:R-:W0:Y:S01]  /*96a0*/  S2R R3, SR_CgaCtaId ;  /* 0x0000000000037919 */ /* 0x000e220000008800 */
[----:B------:R-:W-:-:S04]  /*96b0*/  MOV R0, 0x400 ;  /* 0x0000040000007802 */ /* 0x000fc80000000f00 */
[----:B0-----:R-:W-:Y:S02]  /*96c0*/  LEA R0, R3, R0, 0x18 ;  /* 0x0000000003007211 */ /* 0x001fe400078ec0ff */
[----:B------:R-:W-:-:S03]  /*96d0*/  SHF.L.U32 R3, R5, 0x1f, RZ ;  /* 0x0000001f05037819 */ /* 0x000fc600000006ff */
[----:B------:R-:W-:-:S04]  /*96e0*/  VIADD R0, R0, 0x28 ;  /* 0x0000002800007836 */ /* 0x000fc80000000000 */
[C---:B------:R-:W-:Y:S02]  /*96f0*/  IMAD R6, R17.reuse, 0x8, R0 ;  /* 0x0000000811067824 */ /* 0x040fe400078e0200 */
[----:B------:R-:W-:Y:S02]  /*9700*/  VIADD R17, R17, 0x1 ;  /* 0x0000000111117836 */ /* 0x000fe40000000000 */
[----:B------:R-:W0:Y:S03]  /*9710*/  SYNCS.PHASECHK.TRANS64.TRYWAIT P0, [R6+URZ], R3 ;  /* 0x00000003060075a7 */ /* 0x000e26000800017f */
[----:B------:R-:W-:-:S04]  /*9720*/  ISETP.NE.AND P1, PT, R17, 0x5, PT ;  /* 0x000000051100780c */ /* 0x000fc80003f25270 */
[----:B------:R-:W-:Y:S02]  /*9730*/  SEL R2, RZ, 0x1, P1 ;  /* 0x00000001ff027807 */ /* 0x000fe40000800000 */
[----:B------:R-:W-:Y:S02]  /*9740*/  SEL R17, R17, RZ, P1 ;  /* 0x000000ff11117207 */ /* 0x000fe40000800000 */
[----:B------:R-:W-:-:S03]  /*9750*/  LOP3.LUT R8, R5, R2, RZ, 0x3c, !PT ;  /* 0x0000000205087212 */ /* 0x000fc600078e3cff */
[----:B------:R-:W-:Y:S01]  /*9760*/  IMAD R7, R17, 0x8, R0 ;  /* 0x0000000811077824 */ /* 0x000fe200078e0200 */
[----:B------:R-:W-:Y:S01]  /*9770*/  SHF.L.U32 R4, R8, 0x1f, RZ ;  /* 0x0000001f08047819 */ /* 0x000fe200000006ff */
[----:B0-----:R-:W-:Y:S06]  /*9780*/  @!P0 BRA `(.L_x_191) ;  /* 0x0000000400088947 */ /* 0x001fec0003800000 */
.L_x_203:
[----:B------:R-:W1:Y:S01]  /*9790*/  SYNCS.PHASECHK.TRANS64.TRYWAIT P0, [R7+URZ], R4 ;  /* 0x00000004070075a7 */ /* 0x000e62000800017f */
[----:B------:R-:W-:-:S05]  /*97a0*/  VIADD R2, R17, 0x1 ;  /* 0x0000000111027836 */ /* 0x000fca0000000000 */
[----:B------:R-:W-:-:S04]  /*97b0*/  ISETP.NE.AND P1, PT, R2, 0x5, PT ;  /* 0x000000050200780c */ /* 0x000fc80003f25270 */
[----:B0-----:R-:W-:Y:S02]  /*97c0*/  SEL R3, RZ, 0x1, P1 ;  /* 0x00000001ff037807 */ /* 0x001fe40000800000 */
[----:B------:R-:W-:Y:S02]  /*97d0*/  SEL R9, R2, RZ, P1 ;  /* 0x000000ff02097207 */ /* 0x000fe40000800000 */
[----:B------:R-:W-:-:S03]  /*97e0*/  LOP3.LUT R8, R8, R3, RZ, 0x3c, !PT ;  /* 0x0000000308087212 */ /* 0x000fc600078e3cff */
[----:B------:R-:W-:Y:S01]  /*97f0*/  IMAD R10, R9, 0x8, R0 ;  /* 0x00000008090a7824 */ /* 0x000fe200078e0200 */
[----:B------:R-:W-:Y:S01]  /*9800*/  SHF.L.U32 R5, R8, 0x1f, RZ ;  /* 0x0000001f08057819 */ /* 0x000fe200000006ff */
[----:B-1----:R-:W-:Y:S06]  /*9810*/  @!P0 BRA `(.L_x_192) ;  /* 0x0000000000f88947 */ /* 0x002fec0003800000 */
.L_x_204:
[----:B------:R-:W1:Y:S01]  /*9820*/  SYNCS.PHASECHK.TRANS64.TRYWAIT P0, [R10+URZ], R5 ;  /* 0x000000050a0075a7 */ /* 0x000e62000800017f */
[----:B------:R-:W-:-:S05]  /*9830*/  VIADD R2, R9, 0x1 ;  /* 0x0000000109027836 */ /* 0x000fca0000000000 */
[----:B------:R-:W-:-:S04]  /*9840*/  ISETP.NE.AND P1, PT, R2, 0x5, PT ;  /* 0x000000050200780c */ /* 0x000fc80003f25270 */
[----:B------:R-:W-:Y:S02]  /*9850*/  SEL R3, RZ, 0x1, P1 ;  /* 0x00000001ff037807 */ /* 0x000fe40000800000 */
[----:B0-----:R-:W-:Y:S02]  /*9860*/  SEL R7, R2, RZ, P1 ;  /* 0x000000ff02077207 */ /* 0x001fe40000800000 */
[----:B------:R-:W-:-:S03]  /*9870*/  LOP3.LUT R9, R8, R3, RZ, 0x3c, !PT ;  /* 0x0000000308097212 */ /* 0x000fc600078e3cff */
[----:B------:R-:W-:Y:S01]  /*9880*/  IMAD R11, R7, 0x8, R0 ;  /* 0x00000008070b7824 */ /* 0x000fe200078e0200 */
[----:B------:R-:W-:Y:S01]  /*9890*/  SHF.L.U32 R6, R9, 0x1f, RZ ;  /* 0x0000001f09067819 */ /* 0x000fe200000006ff */
[----:B-1----:R-:W-:Y:S06]  /*98a0*/  @!P0 BRA `(.L_x_193) ;  /* 0x0000000000e88947 */ /* 0x002fec0003800000 */
.L_x_205:
[----:B------:R-:W1:Y:S01]  /*98b0*/  SYNCS.PHASECHK.TRANS64.TRYWAIT P0, [R11+URZ], R6 ;  /* 0x000000060b0075a7 */ /* 0x000e62000800017f */
[----:B------:R-:W-:-:S05]  /*98c0*/  VIADD R2, R7, 0x1 ;  /* 0x0000000107027836 */ /* 0x000fca0000000000 */
[----:B------:R-:W-:-:S04]  /*98d0*/  ISETP.NE.AND P1, PT, R2, 0x5, PT ;  /* 0x000000050200780c */ /* 0x000fc80003f25270 */
[----:B------:R-:W-:Y:S02]  /*98e0*/  SEL R4, RZ, 0x1, P1 ;  /* 0x00000001ff047807 */ /* 0x000fe40000800000 */
[----:B------:R-:W-:Y:S02]  /*98f0*/  SEL R3, R2, RZ, P1 ;  /* 0x000000ff02037207 */ /* 0x000fe40000800000 */
[----:B------:R-:W-:Y:S01]  /*9900*/  LOP3.LUT R4, R9, R4, RZ, 0x3c, !PT ;  /* 0x0000000409047212 */ /* 0x000fe200078e3cff */
[----:B-1----:R-:W-:Y:S06]  /*9910*/  @!P0 BRA `(.L_x_194) ;  /* 0x0000000000e08947 */ /* 0x002fec0003800000 */
.L_x_206:
[----:B------:R-:W-:Y:S01]  /*9920*/  IMAD R3, R3, 0x8, R0 ;  /* 0x0000000803037824 */ /* 0x000fe200078e0200 */
[----:B------:R-:W-:-:S07]  /*9930*/  SHF.L.U32 R0, R4, 0x1f, RZ ;  /* 0x0000001f04007819 */ /* 0x000fce00000006ff */
.L_x_195:
[----:B--2---:R2:W3:Y:S02]  /*9940*/  SYNCS.PHASECHK.TRANS64.TRYWAIT P0, [R3+URZ], R0 ;  /* 0x00000000030075a7 */ /* 0x0044e4000800017f */
[----:B---3--:R-:W-:Y:S05]  /*9950*/  @!P0 NANOSLEEP.SYNCS 0x989680 ;  /* 0x009896800000895d */ /* 0x008fea0003900000 */
[----:B------:R-:W3:Y:S02]  /*9960*/  @!P0 SYNCS.PHASECHK.TRANS64 P0, [R3+URZ], R0 ;  /* 0x00000000030085a7 */ /* 0x000ee4000800007f */
[----:B---3--:R-:W-:Y:S05]  /*9970*/  @!P0 BRA `(.L_x_195) ;  /* 0xfffffffc00f08947 */ /* 0x008fea000383ffff */
.L_x_189:
[----:B------:R-:W-:Y:S05]  /*9980*/  BSYNC B0 ;  /* 0x0000000000007941 */ /* 0x000fea0003800000 */
.L_x_188:
[----:B------:R-:W-:Y:S05]  /*9990*/  EXIT ;  /* 0x000000000000794d */ /* 0x000fea0003800000 */
.L_x_21:
[----:B-1----:R-:W-:-:S04]  /*99a0*/  IMAD.U32 R13, RZ, RZ, UR6 ;  /* 0x00000006ff0d7e24 */ /* 0x002fc8000f8e00ff */
[----:B------:R1:W4:Y:S03]  /*99b0*/  SYNCS.PHASECHK.TRANS64.TRYWAIT P0, [R13+URZ], R12 ;  /* 0x0000000c0d0075a7 */ /* 0x000326000800017f */
[----:B----4-:R-:W-:Y:S05]  /*99c0*/  @!P0 NANOSLEEP.SYNCS 0x989680 ;  /* 0x009896800000895d */ /* 0x010fea0003900000 */
[----:B------:R-:W4:Y:S02]  /*99d0*/  @!P0 SYNCS.PHASECHK.TRANS64 P0, [R13+URZ], R12 ;  /* 0x0000000c0d0085a7 */ /* 0x000f24000800007f */
[----:B----4-:R-:W-:Y:S05]  /*99e0*/  @!P0 BRA `(.L_x_21) ;  /* 0xfffffffc00ec8947 */ /* 0x010fea000383ffff */
[----:B------:R-:W-:Y:S05]  /*99f0*/  BRA `(.L_x_20) ;  /* 0xffffff7c00907947 */ /* 0x000fea000383ffff */
.L_x_27:
[----:B-1----:R-:W-:-:S04]  /*9a00*/  IMAD.U32 R15, RZ, RZ, UR13 ;  /* 0x0000000dff0f7e24 */ /* 0x002fc8000f8e00ff */
[----:B------:R1:W4:Y:S03]  /*9a10*/  SYNCS.PHASECHK.TRANS64.TRYWAIT P0, [R15+URZ], R14 ;  /* 0x0000000e0f0075a7 */ /* 0x000326000800017f */
[----:B----4-:R-:W-:Y:S05]  /*9a20*/  @!P0 NANOSLEEP.SYNCS 0x989680 ;  /* 0x009896800000895d */ /* 0x010fea0003900000 */
[----:B------:R-:W4:Y:S02]  /*9a30*/  @!P0 SYNCS.PHASECHK.TRANS64 P0, [R15+URZ], R14 ;  /* 0x0000000e0f0085a7 */ /* 0x000f24000800007f */
[----:B----4-:R-:W-:Y:S05]  /*9a40*/  @!P0 BRA `(.L_x_27) ;  /* 0xfffffffc00ec8947 */ /* 0x010fea000383ffff */
[----:B------:R-:W-:Y:S05]  /*9a50*/  BRA `(.L_x_26) ;  /* 0xffffff8800447947 */ /* 0x000fea000383ffff */
.L_x_176:
[----:B------:R-:W-:Y:S01]  /*9a60*/  BSSY B1, `(.L_x_196) ;  /* 0x0000006000017945 */ /* 0x000fe20003800000 */
[----:B------:R-:W-:-:S07]  /*9a70*/  IMAD.MOV.U32 R7, RZ, RZ, -0x1 ;  /* 0xffffffffff077424 */ /* 0x000fce00078e00ff */
[----:B------:R-:W-:Y:S05]  /*9a80*/  WARPSYNC.COLLECTIVE R7, `(.L_x_197) ;  /* 0x00000000070c7348 */ /* 0x000fea0003c00000 */
[----:B------:R-:W-:Y:S02]  /*9a90*/  ELECT P0, UR62, PT ;  /* 0x00000000003e782f */ /* 0x000fe40003800000 */
[----:B------:R-:W-:Y:S01]  /*9aa0*/  MOV R7, UR62 ;  /* 0x0000003e00077c02 */ /* 0x000fe20008000f00 */
[----:B------:R-:W-:Y:S10]  /*9ab0*/  ENDCOLLECTIVE ;  /* 0x000000000000791b */ /* 0x000ff40003800000 */
.L_x_197:
[----:B------:R-:W-:Y:S05]  /*9ac0*/  BSYNC B1 ;  /* 0x0000000000017941 */ /* 0x000fea0003800000 */
.L_x_196:
[----:B------:R-:W-:Y:S05]  /*9ad0*/  BRA `(.L_x_198) ;  /* 0xfffffff0001c7947 */ /* 0x000fea000383ffff */
.L_x_179:
[----:B0-----:R0:W1:Y:S02]  /*9ae0*/  SYNCS.PHASECHK.TRANS64.TRYWAIT P0, [R21+URZ+0x28], R8 ;  /* 0x00002808150075a7 */ /* 0x001064000800017f */
[----:B-1----:R-:W-:Y:S05]  /*9af0*/  @!P0 NANOSLEEP.SYNCS 0x989680 ;  /* 0x009896800000895d */ /* 0x002fea0003900000 */
[----:B------:R-:W1:Y:S02]  /*9b00*/  @!P0 SYNCS.PHASECHK.TRANS64 P0, [R21+URZ+0x28], R8 ;  /* 0x00002808150085a7 */ /* 0x000e64000800007f */
[----:B-1----:R-:W-:Y:S05]  /*9b10*/  @!P0 BRA `(.L_x_179) ;  /* 0xfffffffc00f08947 */ /* 0x002fea000383ffff */
[----:B------:R-:W-:Y:S05]  /*9b20*/  BRA `(.L_x_199) ;  /* 0xfffffff000547947 */ /* 0x000fea000383ffff */
.L_x_187:
[----:B------:R-:W-:Y:S01]  /*9b30*/  BSSY B0, `(.L_x_200) ;  /* 0x0000006000007945 */ /* 0x000fe20003800000 */
[----:B------:R-:W-:-:S07]  /*9b40*/  IMAD.MOV.U32 R7, RZ, RZ, -0x1 ;  /* 0xffffffffff077424 */ /* 0x000fce00078e00ff */
[----:B------:R-:W-:Y:S05]  /*9b50*/  WARPSYNC.COLLECTIVE R7, `(.L_x_201) ;  /* 0x00000000070c7348 */ /* 0x000fea0003c00000 */
[----:B------:R-:W-:Y:S02]  /*9b60*/  ELECT P0, UR62, PT ;  /* 0x00000000003e782f */ /* 0x000fe40003800000 */
[----:B------:R-:W-:Y:S01]  /*9b70*/  MOV R7, UR62 ;  /* 0x0000003e00077c02 */ /* 0x000fe20008000f00 */
[----:B------:R-:W-:Y:S10]  /*9b80*/  ENDCOLLECTIVE ;  /* 0x000000000000791b */ /* 0x000ff40003800000 */
.L_x_201:
[----:B------:R-:W-:Y:S05]  /*9b90*/  BSYNC B0 ;  /* 0x0000000000007941 */ /* 0x000fea0003800000 */
.L_x_200:
[----:B------:R-:W-:Y:S05]  /*9ba0*/  BRA `(.L_x_202) ;  /* 0xfffffff800a47947 */ /* 0x000fea000383ffff */
.L_x_191:
[----:B0-----:R0:W1:Y:S02]  /*9bb0*/  SYNCS.PHASECHK.TRANS64.TRYWAIT P0, [R6+URZ], R3 ;  /* 0x00000003060075a7 */ /* 0x001064000800017f */
[----:B-1----:R-:W-:Y:S05]  /*9bc0*/  @!P0 NANOSLEEP.SYNCS 0x989680 ;  /* 0x009896800000895d */ /* 0x002fea0003900000 */
[----:B------:R-:W1:Y:S02]  /*9bd0*/  @!P0 SYNCS.PHASECHK.TRANS64 P0, [R6+URZ], R3 ;  /* 0x00000003060085a7 */ /* 0x000e64000800007f */
[----:B-1----:R-:W-:Y:S05]  /*9be0*/  @!P0 BRA `(.L_x_191) ;  /* 0xfffffffc00f08947 */ /* 0x002fea000383ffff */
[----:B------:R-:W-:Y:S05]  /*9bf0*/  BRA `(.L_x_203) ;  /* 0xfffffff800e47947 */ /* 0x000fea000383ffff */
.L_x_192:
[----:B0-----:R0:W1:Y:S02]  /*9c00*/  SYNCS.PHASECHK.TRANS64.TRYWAIT P0, [R7+URZ], R4 ;  /* 0x00000004070075a7 */ /* 0x001064000800017f */
[----:B-1----:R-:W-:Y:S05]  /*9c10*/  @!P0 NANOSLEEP.SYNCS 0x989680 ;  /* 0x009896800000895d */ /* 0x002fea0003900000 */
[----:B------:R-:W1:Y:S02]  /*9c20*/  @!P0 SYNCS.PHASECHK.TRANS64 P0, [R7+URZ], R4 ;  /* 0x00000004070085a7 */ /* 0x000e64000800007f */
[----:B-1----:R-:W-:Y:S05]  /*9c30*/  @!P0 BRA `(.L_x_192) ;  /* 0xfffffffc00f08947 */ /* 0x002fea000383ffff */
[----:B------:R-:W-:Y:S05]  /*9c40*/  BRA `(.L_x_204) ;  /* 0xfffffff800f47947 */ /* 0x000fea000383ffff */
.L_x_193:
[----:B0-----:R0:W1:Y:S02]  /*9c50*/  SYNCS.PHASECHK.TRANS64.TRYWAIT P0, [R10+URZ], R5 ;  /* 0x000000050a0075a7 */ /* 0x001064000800017f */
[----:B-1----:R-:W-:Y:S05]  /*9c60*/  @!P0 NANOSLEEP.SYNCS 0x989680 ;  /* 0x009896800000895d */ /* 0x002fea0003900000 */
[----:B------:R-:W1:Y:S02]  /*9c70*/  @!P0 SYNCS.PHASECHK.TRANS64 P0, [R10+URZ], R5 ;  /* 0x000000050a0085a7 */ /* 0x000e64000800007f */
[----:B-1----:R-:W-:Y:S05]  /*9c80*/  @!P0 BRA `(.L_x_193) ;  /* 0xfffffffc00f08947 */ /* 0x002fea000383ffff */
[----:B------:R-:W-:Y:S05]  /*9c90*/  BRA `(.L_x_205) ;  /* 0xfffffffc00047947 */ /* 0x000fea000383ffff */
.L_x_194:
[----:B-1----:R1:W2:Y:S02]  /*9ca0*/  SYNCS.PHASECHK.TRANS64.TRYWAIT P0, [R11+URZ], R6 ;  /* 0x000000060b0075a7 */ /* 0x0022a4000800017f */
[----:B--2---:R-:W-:Y:S05]  /*9cb0*/  @!P0 NANOSLEEP.SYNCS 0x989680 ;  /* 0x009896800000895d */ /* 0x004fea0003900000 */
[----:B------:R-:W2:Y:S02]  /*9cc0*/  @!P0 SYNCS.PHASECHK.TRANS64 P0, [R11+URZ], R6 ;  /* 0x000000060b0085a7 */ /* 0x000ea4000800007f */
[----:B--2---:R-:W-:Y:S05]  /*9cd0*/  @!P0 BRA `(.L_x_194) ;  /* 0xfffffffc00f08947 */ /* 0x004fea000383ffff */
[----:B------:R-:W-:Y:S05]  /*9ce0*/  BRA `(.L_x_206) ;  /* 0xfffffffc000c7947 */ /* 0x000fea000383ffff */
.L_x_207:
[----:B------:R-:W-:-:S00]  /*9cf0*/  BRA `(.L_x_207) ;  /* 0xfffffffc00fc7947 */ /* 0x000fc0000383ffff */
[----:B------:R-:W-:-:S00]  /*9d00*/  NOP ;  /* 0x0000000000007918 */ /* 0x000fc00000000000 */
[----:B------:R-:W-:-:S00]  /*9d10*/  NOP ;  /* 0x0000000000007918 */ /* 0x000fc00000000000 */
[----:B------:R-:W-:-:S00]  /*9d20*/  NOP ;  /* 0x0000000000007918 */ /* 0x000fc00000000000 */
[----:B------:R-:W-:-:S00]  /*9d30*/  NOP ;  /* 0x0000000000007918 */ /* 0x000fc00000000000 */
[----:B------:R-:W-:-:S00]  /*9d40*/  NOP ;  /* 0x0000000000007918 */ /* 0x000fc00000000000 */
[----:B------:R-:W-:-:S00]  /*9d50*/  NOP ;  /* 0x0000000000007918 */ /* 0x000fc00000000000 */
[----:B------:R-:W-:-:S00]  /*9d60*/  NOP ;  /* 0x0000000000007918 */ /* 0x000fc00000000000 */
[----:B------:R-:W-:-:S00]  /*9d70*/  NOP ;  /* 0x0000000000007918 */ /* 0x000fc00000000000 */
.L_x_208:


//--------------------- .nv.shared._ZN7cutlass13device_kernelINS_4gemm6kernel13GemmUniversalIN4cute5tupleIJiiiiEEENS1_10collective13CollectiveMmaINS1_37MainloopSm90TmaGmmaWarpSpecializedFP8ILi5ENS5_IJNS4_1CILi4EEENSA_ILi1EEESC_EEENS1_35KernelTmaWarpSpecializedCooperativeEEENS5_IJNSA_ILi256EEENSA_ILi64EEENSA_ILi128EEEEEENS_12float_e5m2_tENS5_IJlSC_lEEESK_SL_NS4_8TiledMMAINS4_8MMA_AtomIJNS4_4SM904GMMA30MMA_64x64x32_F32E5M2E5M2_SS_TNILNSP_7ScaleInE1ELSR_1EEEEEENS4_6LayoutINS5_IJNSA_ILi2EEESC_SC_EEENS5_IJSC_NSA_ILi0EEESX_EEEEENS5_IJNS4_10UnderscoreES10_S10_EEEEENS4_13SM90_TMA_LOADENS4_14ComposedLayoutINS4_7SwizzleILi3ELi4ELi3EEENS4_18smem_ptr_flag_bitsILi8EEENSU_INS5_IJNSA_ILi8EEESI_EEENS5_IJSI_SC_EEEEEEEvNS4_8identityENS4_23SM90_TMA_LOAD_MULTICASTES1D_vS1E_EENS_8epilogue10collective6detail29Sm90TmaWarpSpecializedAdapterINS1I_15DefaultEpilogueISK_SL_SL_NS1H_6thread17LinearCombinationISK_Li1EffLNS1M_9ScaleType4KindE0ELNS_15FloatRoundStyleE2ESK_EENS1_15EpilogueDefaultEEEEEvvEEEEvNT_6ParamsE --------------------------
	.section	.nv.shared._ZN7cutlass13device_kernelINS_4gemm6kernel13GemmUniversalIN4cute5tupleIJiiiiEEENS1_10collective13CollectiveMmaINS1_37MainloopSm90TmaGmmaWarpSpecializedFP8ILi5ENS5_IJNS4_1CILi4EEENSA_ILi1EEESC_EEENS1_35KernelTmaWarpSpecializedCooperativeEEENS5_IJNSA_ILi256EEENSA_ILi64EEENSA_ILi128EEEEEENS_12float_e5m2_tENS5_IJlSC_lEEESK_SL_NS4_8TiledMMAINS4_8MMA_AtomIJNS4_4SM904GMMA30MMA_64x64x32_F32E5M2E5M2_SS_TNILNSP_7ScaleInE1ELSR_1EEEEEENS4_6LayoutINS5_IJNSA_ILi2EEESC_SC_EEENS5_IJSC_NSA_ILi0EEESX_EEEEENS5_IJNS4_10UnderscoreES10_S10_EEEEENS4_13SM90_TMA_LOADENS4_14ComposedLayoutINS4_7SwizzleILi3ELi4ELi3EEENS4_18smem_ptr_flag_bitsILi8EEENSU_INS5_IJNSA_ILi8EEESI_EEENS5_IJSI_SC_EEEEEEEvNS4_8identityENS4_23SM90_TMA_LOAD_MULTICASTES1D_vS1E_EENS_8epilogue10collective6detail29Sm90TmaWarpSpecializedAdapterINS1I_15DefaultEpilogueISK_SL_SL_NS1H_6thread17LinearCombinationISK_Li1EffLNS1M_9ScaleType4KindE0ELNS_15FloatRoundStyleE2ESK_EENS1_15EpilogueDefaultEEEEEvvEEEEvNT_6ParamsE,"aw",@nobits
	.sectionflags	@""
	.align	16
	.zero		1024


//--------------------- .nv.shared.reserved.0     --------------------------
	.section	.nv.shared.reserved.0,"aw",@nobits
	.weak		__nv_reservedSMEM_offset_0_alias
	.size		__nv_reservedSMEM_offset_0_alias, 0, 0
	.other		__nv_reservedSMEM_offset_0_alias,@"STO_CUDA_RESERVED_SHARED STV_DEFAULT"
__nv_reservedSMEM_offset_0_alias:
	.zero		0


//--------------------- .nv.global                --------------------------
	.section	.nv.global,"aw",@nobits
.nv.global:
	.type		_ZN40_INTERNAL_4e6c9598_4_k_cu_2875bd73_172264cute1_E,@object
	.size		_ZN40_INTERNAL_4e6c9598_4_k_cu_2875bd73_172264cute1_E,(_ZN40_INTERNAL_4e6c9598_4_k_cu_2875bd73_172264cuda3std3__45__cpo6cbeginE - _ZN40_INTERNAL_4e6c9598_4_k_cu_2875bd73_172264cute1_E)
_ZN40_INTERNAL_4e6c9598_4_k_cu_2875bd73_172264cute1_E:
	.zero		1
	.type		_ZN40_INTERNAL_4e6c9598_4_k_cu_2875bd73_172264cuda3std3__45__cpo6cbeginE,@object
	.size		_ZN40_INTERNAL_4e6c9598_4_k_cu_2875bd73_172264cuda3std3__45__cpo6cbeginE,(_ZN40_INTERNAL_4e6c9598_4_k_cu_2875bd73_172264cuda3std3__48in_placeE - _ZN40_INTERNAL_4e6c9598_4_k_cu_2875bd73_172264cuda3std3__45__cpo6cbeginE)
_ZN40_INTERNAL_4e6c9598_4_k_cu_2875bd73_172264cuda3std3__45__cpo6cbeginE:
	.zero		1
	.type		_ZN40_INTERNAL_4e6c9598_4_k_cu_2875bd73_172264cuda3std3__48in_placeE,@object
	.size		_ZN40_INTERNAL_4e6c9598_4_k_cu_2875bd73_172264cuda3std3__48in_placeE,(_ZN40_INTERNAL_4e6c9598_4_k_cu_2875bd73_172264cuda3std6ranges3__45__cpo9iter_moveE - _ZN40_INTERNAL_4e6c9598_4_k_cu_2875bd73_172264cuda3std3__48in_placeE)
_ZN40_INTERNAL_4e6c9598_4_k_cu_2875bd73_172264cuda3std3__48in_placeE:
	.zero		1
	.type		_ZN40_INTERNAL_4e6c9598_4_k_cu_2875bd73_172264cuda3std6ranges3__45__cpo9iter_moveE,@object
	.size		_ZN40_INTERNAL_4e6c9598_4_k_cu_2875bd73_172264cuda3std6ranges3__45__cpo9iter_moveE,(_ZN40_INTERNAL_4e6c9598_4_k_cu_2875bd73_172264cuda3std3__45__cpo5beginE - _ZN40_INTERNAL_4e6c9598_4_k_cu_2875bd73_172264cuda3std6ranges3__45__cpo9iter_moveE)
_ZN40_INTERNAL_4e6c9598_4_k_cu_2875bd73_172264cuda3std6ranges3__45__cpo9iter_moveE:
	.zero		1
	.type		_ZN40_INTERNAL_4e6c9598_4_k_cu_2875bd73_172264cuda3std3__45__cpo5beginE,@object
	.size		_ZN40_INTERNAL_4e6c9598_4_k_cu_2875bd73_172264cuda3std3__45__cpo5beginE,(_ZN40_INTERNAL_4e6c9598_4_k_cu_2875bd73_172264cuda3std3__442_GLOBAL__N__4e6c9598_4_k_cu_2875bd73_172266ignoreE - _ZN40_INTERNAL_4e6c9598_4_k_cu_2875bd73_172264cuda3std3__45__cpo5beginE)
_ZN40_INTERNAL_4e6c9598_4_k_cu_2875bd73_172264cuda3std3__45__cpo5beginE:
	.zero		1
	.type		_ZN40_INTERNAL_4e6c9598_4_k_cu_2875bd73_172264cuda3std3__442_GLOBAL__N__4e6c9598_4_k_cu_2875bd73_172266ignoreE,@object
	.size		_ZN40_INTERNAL_4e6c9598_4_k_cu_2875bd73_172264cuda3std3__442_GLOBAL__N__4e6c9598_4_k_cu_2875bd73_172266ignoreE,(_ZN40_INTERNAL_4e6c9598_4_k_cu_2875bd73_172264cute7productE - _ZN40_INTERNAL_4e6c9598_4_k_cu_2875bd73_172264cuda3std3__442_GLOBAL__N__4e6c9598_4_k_cu_2875bd73_172266ignoreE)
_ZN40_INTERNAL_4e6c9598_4_k_cu_2875bd73_172264cuda3std3__442_GLOBAL__N__4e6c9598_4_k_cu_2875bd73_172266ignoreE:
	.zero		1
	.type		_ZN40_INTERNAL_4e6c9598_4_k_cu_2875bd73_172264cute7productE,@object
	.size		_ZN40_INTERNAL_4e6c9598_4_k_cu_2875bd73_172264cute7productE,(_ZN40_INTERNAL_4e6c9598_4_k_cu_2875bd73_172264cuda3std3__45__cpo3endE - _ZN40_INTERNAL_4e6c9598_4_k_cu_2875bd73_172264cute7productE)
_ZN40_INTERNAL_4e6c9598_4_k_cu_2875bd73_172264cute7productE:
	.zero		1
	.type		_ZN40_INTERNAL_4e6c9598_4_k_cu_2875bd73_172264cuda3std3__45__cpo3endE,@object
	.size		_ZN40_INTERNAL_4e6c9598_4_k_cu_2875bd73_172264cuda3std3__45__cpo3endE,(_ZN40_INTERNAL_4e6c9598_4_k_cu_2875bd73_172264cuda3std3__419piecewise_constructE - _ZN40_INTERNAL_4e6c9598_4_k_cu_2875bd73_172264cuda3std3__45__cpo3endE)
_ZN40_INTERNAL_4e6c9598_4_k_cu_2875bd73_172264cuda3std3__45__cpo3endE:
	.zero		1
	.type		_ZN40_INTERNAL_4e6c9598_4_k_cu_2875bd73_172264cuda3std3__419piecewise_constructE,@object
	.size		_ZN40_INTERNAL_4e6c9598_4_k_cu_2875bd73_172264cuda3std3__419piecewise_constructE,(_ZN40_INTERNAL_4e6c9598_4_k_cu_2875bd73_172264cuda3std3__45__cpo4cendE - _ZN40_INTERNAL_4e6c9598_4_k_cu_2875bd73_172264cuda3std3__419piecewise_constructE)
_ZN40_INTERNAL_4e6c9598_4_k_cu_2875bd73_172264cuda3std3__419piecewise_constructE:
	.zero		1
	.type		_ZN40_INTERNAL_4e6c9598_4_k_cu_2875bd73_172264cuda3std3__45__cpo4cendE,@object
	.size		_ZN40_INTERNAL_4e6c9598_4_k_cu_2875bd73_172264cuda3std3__45__cpo4cendE,(_ZN40_INTERNAL_4e6c9598_4_k_cu_2875bd73_172264cuda3std6ranges3__45__cpo4swapE - _ZN40_INTERNAL_4e6c9598_4_k_cu_2875bd73_172264cuda3std3__45__cpo4cendE)
_ZN40_INTERNAL_4e6c9598_4_k_cu_2875bd73_172264cuda3std3__45__cpo4cendE:
	.zero		1
	.type		_ZN40_INTERNAL_4e6c9598_4_k_cu_2875bd73_172264cuda3std6ranges3__45__cpo4swapE,@object
	.size		_ZN40_INTERNAL_4e6c9598_4_k_cu_2875bd73_172264cuda3std6ranges3__45__cpo4swapE,(.L_7 - _ZN40_INTERNAL_4e6c9598_4_k_cu_2875bd73_172264cuda3std6ranges3__45__cpo4swapE)
_ZN40_INTERNAL_4e6c9598_4_k_cu_2875bd73_172264cuda3std6ranges3__45__cpo4swapE:
	.zero		1
.L_7:


//--------------------- .nv.constant0._ZN7cutlass13device_kernelINS_4gemm6kernel13GemmUniversalIN4cute5tupleIJiiiiEEENS1_10collective13CollectiveMmaINS1_37MainloopSm90TmaGmmaWarpSpecializedFP8ILi5ENS5_IJNS4_1CILi4EEENSA_ILi1EEESC_EEENS1_35KernelTmaWarpSpecializedCooperativeEEENS5_IJNSA_ILi256EEENSA_ILi64EEENSA_ILi128EEEEEENS_12float_e5m2_tENS5_IJlSC_lEEESK_SL_NS4_8TiledMMAINS4_8MMA_AtomIJNS4_4SM904GMMA30MMA_64x64x32_F32E5M2E5M2_SS_TNILNSP_7ScaleInE1ELSR_1EEEEEENS4_6LayoutINS5_IJNSA_ILi2EEESC_SC_EEENS5_IJSC_NSA_ILi0EEESX_EEEEENS5_IJNS4_10UnderscoreES10_S10_EEEEENS4_13SM90_TMA_LOADENS4_14ComposedLayoutINS4_7SwizzleILi3ELi4ELi3EEENS4_18smem_ptr_flag_bitsILi8EEENSU_INS5_IJNSA_ILi8EEESI_EEENS5_IJSI_SC_EEEEEEEvNS4_8identityENS4_23SM90_TMA_LOAD_MULTICASTES1D_vS1E_EENS_8epilogue10collective6detail29Sm90TmaWarpSpecializedAdapterINS1I_15DefaultEpilogueISK_SL_SL_NS1H_6thread17LinearCombinationISK_Li1EffLNS1M_9ScaleType4KindE0ELNS_15FloatRoundStyleE2ESK_EENS1_15EpilogueDefaultEEEEEvvEEEEvNT_6ParamsE --------------------------
	.section	.nv.constant0._ZN7cutlass13device_kernelINS_4gemm6kernel13GemmUniversalIN4cute5tupleIJiiiiEEENS1_10collective13CollectiveMmaINS1_37MainloopSm90TmaGmmaWarpSpecializedFP8ILi5ENS5_IJNS4_1CILi4EEENSA_ILi1EEESC_EEENS1_35KernelTmaWarpSpecializedCooperativeEEENS5_IJNSA_ILi256EEENSA_ILi64EEENSA_ILi128EEEEEENS_12float_e5m2_tENS5_IJlSC_lEEESK_SL_NS4_8TiledMMAINS4_8MMA_AtomIJNS4_4SM904GMMA30MMA_64x64x32_F32E5M2E5M2_SS_TNILNSP_7ScaleInE1ELSR_1EEEEEENS4_6LayoutINS5_IJNSA_ILi2EEESC_SC_EEENS5_IJSC_NSA_ILi0EEESX_EEEEENS5_IJNS4_10UnderscoreES10_S10_EEEEENS4_13SM90_TMA_LOADENS4_14ComposedLayoutINS4_7SwizzleILi3ELi4ELi3EEENS4_18smem_ptr_flag_bitsILi8EEENSU_INS5_IJNSA_ILi8EEESI_EEENS5_IJSI_SC_EEEEEEEvNS4_8identityENS4_23SM90_TMA_LOAD_MULTICASTES1D_vS1E_EENS_8epilogue10collective6detail29Sm90TmaWarpSpecializedAdapterINS1I_15DefaultEpilogueISK_SL_SL_NS1H_6thread17LinearCombinationISK_Li1EffLNS1M_9ScaleType4KindE0ELNS_15FloatRoundStyleE2ESK_EENS1_15EpilogueDefaultEEEEEvvEEEEvNT_6ParamsE,"a",@progbits
	.sectionflags	@""
	.align	4
.nv.constant0._ZN7cutlass13device_kernelINS_4gemm6kernel13GemmUniversalIN4cute5tupleIJiiiiEEENS1_10collective13CollectiveMmaINS1_37MainloopSm90TmaGmmaWarpSpecializedFP8ILi5ENS5_IJNS4_1CILi4EEENSA_ILi1EEESC_EEENS1_35KernelTmaWarpSpecializedCooperativeEEENS5_IJNSA_ILi256EEENSA_ILi64EEENSA_ILi128EEEEEENS_12float_e5m2_tENS5_IJlSC_lEEESK_SL_NS4_8TiledMMAINS4_8MMA_AtomIJNS4_4SM904GMMA30MMA_64x64x32_F32E5M2E5M2_SS_TNILNSP_7ScaleInE1ELSR_1EEEEEENS4_6LayoutINS5_IJNSA_ILi2EEESC_SC_EEENS5_IJSC_NSA_ILi0EEESX_EEEEENS5_IJNS4_10UnderscoreES10_S10_EEEEENS4_13SM90_TMA_LOADENS4_14ComposedLayoutINS4_7SwizzleILi3ELi4ELi3EEENS4_18smem_ptr_flag_bitsILi8EEENSU_INS5_IJNSA_ILi8EEESI_EEENS5_IJSI_SC_EEEEEEEvNS4_8identityENS4_23SM90_TMA_LOAD_MULTICASTES1D_vS1E_EENS_8epilogue10collective6detail29Sm90TmaWarpSpecializedAdapterINS1I_15DefaultEpilogueISK_SL_SL_NS1H_6thread17LinearCombinationISK_Li1EffLNS1M_9ScaleType4KindE0ELNS_15FloatRoundStyleE2ESK_EENS1_15EpilogueDefaultEEEEEvvEEEEvNT_6ParamsE:
	.zero		1664


//--------------------- SYMBOLS --------------------------

	.type		.nv.reservedSmem.offset0,@object
	.size		.nv.reservedSmem.offset0,0x4
